//
// Generated by NVIDIA NVVM Compiler
//
// Compiler Build ID: CL-36424714
// Cuda compilation tools, release 13.0, V13.0.88
// Based on NVVM 20.0.0
//

.version 9.0
.target sm_100
.address_size 64

	// .globl	_Z10add_kernelPdS_ll

.visible .entry _Z10add_kernelPdS_ll(
	.param .u64 .ptr .align 1 _Z10add_kernelPdS_ll_param_0,
	.param .u64 .ptr .align 1 _Z10add_kernelPdS_ll_param_1,
	.param .u64 _Z10add_kernelPdS_ll_param_2,
	.param .u64 _Z10add_kernelPdS_ll_param_3
)
{
	.reg .pred 	%p<3>;
	.reg .b32 	%r<10>;
	.reg .b64 	%rd<24>;
	.reg .b64 	%fd<4>;

	ld.param.u64 	%rd8, [_Z10add_kernelPdS_ll_param_0];
	ld.param.u64 	%rd9, [_Z10add_kernelPdS_ll_param_1];
	ld.param.u64 	%rd10, [_Z10add_kernelPdS_ll_param_2];
	ld.param.u64 	%rd11, [_Z10add_kernelPdS_ll_param_3];
	mov.u32 	%r1, %ctaid.x;
	mov.u32 	%r2, %ntid.x;
	mov.u32 	%r3, %tid.x;
	mad.lo.s32 	%r4, %r1, %r2, %r3;
	cvt.u64.u32 	%rd1, %r4;
	mov.u32 	%r5, %nctaid.x;
	mul.lo.s32 	%r6, %r5, %r2;
	cvt.u64.u32 	%rd2, %r6;
	and.b64  	%rd12, %rd11, -4294967296;
	setp.ne.s64 	%p1, %rd12, 0;
	@%p1 bra 	$L__BB0_2;
	cvt.u32.u64 	%r7, %rd2;
	cvt.u32.u64 	%r8, %rd11;
	div.u32 	%r9, %r8, %r7;
	cvt.u64.u32 	%rd23, %r9;
	bra.uni 	$L__BB0_3;
$L__BB0_2:
	div.s64 	%rd23, %rd11, %rd2;
$L__BB0_3:
	mad.lo.s64 	%rd6, %rd23, %rd1, %rd23;
	mul.lo.s64 	%rd7, %rd23, %rd10;
	add.s64 	%rd13, %rd6, %rd7;
	add.s64 	%rd14, %rd13, -1;
	setp.ge.s64 	%p2, %rd14, %rd11;
	@%p2 bra 	$L__BB0_5;
	cvta.to.global.u64 	%rd16, %rd8;
	cvta.to.global.u64 	%rd17, %rd9;
	shl.b64 	%rd18, %rd13, 3;
	add.s64 	%rd19, %rd16, %rd18;
	ld.global.f64 	%fd1, [%rd19+-8];
	shl.b64 	%rd20, %rd6, 3;
	add.s64 	%rd21, %rd16, %rd20;
	ld.global.f64 	%fd2, [%rd21+-8];
	add.f64 	%fd3, %fd1, %fd2;
	add.s64 	%rd22, %rd17, %rd18;
	st.global.f64 	[%rd22+-8], %fd3;
$L__BB0_5:
	ret;

}
	// .globl	_Z9local_sumPdl
.visible .entry _Z9local_sumPdl(
	.param .u64 .ptr .align 1 _Z9local_sumPdl_param_0,
	.param .u64 _Z9local_sumPdl_param_1
)
{
	.reg .pred 	%p<7>;
	.reg .b32 	%r<37>;
	.reg .b64 	%rd<22>;
	.reg .b64 	%fd<17>;

	ld.param.u64 	%rd9, [_Z9local_sumPdl_param_0];
	ld.param.u64 	%rd8, [_Z9local_sumPdl_param_1];
	cvta.to.global.u64 	%rd1, %rd9;
	mov.u32 	%r17, %ctaid.x;
	mov.u32 	%r18, %ntid.x;
	mov.u32 	%r19, %tid.x;
	mad.lo.s32 	%r1, %r17, %r18, %r19;
	mov.u32 	%r20, %nctaid.x;
	mul.lo.s32 	%r21, %r20, %r18;
	cvt.u64.u32 	%rd2, %r21;
	and.b64  	%rd10, %rd8, -4294967296;
	setp.ne.s64 	%p1, %rd10, 0;
	@%p1 bra 	$L__BB1_2;
	cvt.u32.u64 	%r22, %rd2;
	cvt.u32.u64 	%r23, %rd8;
	div.u32 	%r24, %r23, %r22;
	cvt.u64.u32 	%rd21, %r24;
	bra.uni 	$L__BB1_3;
$L__BB1_2:
	div.s64 	%rd21, %rd8, %rd2;
$L__BB1_3:
	cvt.u64.u32 	%rd11, %r1;
	cvt.u32.u64 	%r2, %rd21;
	mul.lo.s32 	%r34, %r1, %r2;
	mov.b64 	%rd12, 1;
	cvt.u32.u64 	%r25, %rd12;
	cvt.u32.u64 	%r26, %rd11;
	add.s32 	%r27, %r26, %r25;
	mul.lo.s32 	%r4, %r2, %r27;
	add.s32 	%r28, %r4, -1;
	setp.ge.s32 	%p2, %r34, %r28;
	@%p2 bra 	$L__BB1_10;
	add.s32 	%r5, %r2, 3;
	and.b32  	%r29, %r2, 3;
	setp.eq.s32 	%p3, %r29, 1;
	@%p3 bra 	$L__BB1_7;
	mul.wide.s32 	%rd13, %r34, 8;
	add.s64 	%rd14, %rd1, %rd13;
	ld.global.f64 	%fd15, [%rd14];
	add.s64 	%rd6, %rd1, 8;
	and.b32  	%r30, %r5, 3;
	neg.s32 	%r32, %r30;
$L__BB1_6:
	.pragma "nounroll";
	mul.wide.s32 	%rd15, %r34, 8;
	add.s64 	%rd16, %rd6, %rd15;
	add.s32 	%r34, %r34, 1;
	ld.global.f64 	%fd7, [%rd16];
	add.f64 	%fd15, %fd7, %fd15;
	st.global.f64 	[%rd16], %fd15;
	add.s32 	%r32, %r32, 1;
	setp.ne.s32 	%p4, %r32, 0;
	@%p4 bra 	$L__BB1_6;
$L__BB1_7:
	add.s32 	%r31, %r2, -2;
	setp.lt.u32 	%p5, %r31, 3;
	@%p5 bra 	$L__BB1_10;
	mul.wide.s32 	%rd17, %r34, 8;
	add.s64 	%rd18, %rd1, %rd17;
	ld.global.f64 	%fd16, [%rd18];
	add.s64 	%rd7, %rd1, 16;
	sub.s32 	%r35, %r34, %r4;
$L__BB1_9:
	mul.wide.s32 	%rd19, %r34, 8;
	add.s64 	%rd20, %rd7, %rd19;
	ld.global.f64 	%fd8, [%rd20+-8];
	add.f64 	%fd9, %fd8, %fd16;
	st.global.f64 	[%rd20+-8], %fd9;
	ld.global.f64 	%fd10, [%rd20];
	add.f64 	%fd11, %fd10, %fd9;
	st.global.f64 	[%rd20], %fd11;
	ld.global.f64 	%fd12, [%rd20+8];
	add.f64 	%fd13, %fd12, %fd11;
	st.global.f64 	[%rd20+8], %fd13;
	add.s32 	%r34, %r34, 4;
	ld.global.f64 	%fd14, [%rd20+16];
	add.f64 	%fd16, %fd14, %fd13;
	st.global.f64 	[%rd20+16], %fd16;
	add.s32 	%r35, %r35, 4;
	setp.ne.s32 	%p6, %r35, -1;
	@%p6 bra 	$L__BB1_9;
$L__BB1_10:
	ret;

}
	// .globl	_Z9local_addPdl
.visible .entry _Z9local_addPdl(
	.param .u64 .ptr .align 1 _Z9local_addPdl_param_0,
	.param .u64 _Z9local_addPdl_param_1
)
{
	.reg .pred 	%p<8>;
	.reg .b32 	%r<23>;
	.reg .b64 	%rd<32>;
	.reg .b64 	%fd<13>;

	ld.param.u64 	%rd19, [_Z9local_addPdl_param_0];
	ld.param.u64 	%rd18, [_Z9local_addPdl_param_1];
	cvta.to.global.u64 	%rd1, %rd19;
	mov.u32 	%r10, %ctaid.x;
	mov.u32 	%r1, %ntid.x;
	mov.u32 	%r11, %tid.x;
	mad.lo.s32 	%r2, %r10, %r1, %r11;
	setp.eq.s32 	%p1, %r2, 0;
	@%p1 bra 	$L__BB2_11;
	mov.u32 	%r12, %nctaid.x;
	mul.lo.s32 	%r13, %r12, %r1;
	cvt.u64.u32 	%rd2, %r13;
	and.b64  	%rd20, %rd18, -4294967296;
	setp.ne.s64 	%p2, %rd20, 0;
	@%p2 bra 	$L__BB2_3;
	cvt.u32.u64 	%r14, %rd2;
	cvt.u32.u64 	%r15, %rd18;
	div.u32 	%r16, %r15, %r14;
	cvt.u64.u32 	%rd28, %r16;
	bra.uni 	$L__BB2_4;
$L__BB2_3:
	div.s64 	%rd28, %rd18, %rd2;
$L__BB2_4:
	setp.lt.s64 	%p3, %rd28, 2;
	@%p3 bra 	$L__BB2_11;
	cvt.u32.u64 	%r18, %rd28;
	mad.lo.s32 	%r3, %r2, %r18, -1;
	mul.wide.s32 	%rd21, %r3, 8;
	add.s64 	%rd6, %rd1, %rd21;
	add.s64 	%rd7, %rd28, -1;
	add.s64 	%rd22, %rd28, -2;
	and.b64  	%rd31, %rd7, 3;
	setp.lt.u64 	%p4, %rd22, 3;
	mov.b32 	%r22, 1;
	@%p4 bra 	$L__BB2_9;
	and.b64  	%rd30, %rd7, -4;
	ld.global.f64 	%fd1, [%rd6];
	add.s64 	%rd24, %rd21, %rd1;
	add.s64 	%rd29, %rd24, 16;
	mov.b32 	%r20, 0;
$L__BB2_7:
	ld.global.f64 	%fd2, [%rd29+-8];
	add.f64 	%fd3, %fd1, %fd2;
	st.global.f64 	[%rd29+-8], %fd3;
	ld.global.f64 	%fd4, [%rd29];
	add.f64 	%fd5, %fd1, %fd4;
	st.global.f64 	[%rd29], %fd5;
	ld.global.f64 	%fd6, [%rd29+8];
	add.f64 	%fd7, %fd1, %fd6;
	st.global.f64 	[%rd29+8], %fd7;
	ld.global.f64 	%fd8, [%rd29+16];
	add.f64 	%fd9, %fd1, %fd8;
	st.global.f64 	[%rd29+16], %fd9;
	add.s64 	%rd30, %rd30, -4;
	add.s32 	%r20, %r20, 4;
	add.s64 	%rd29, %rd29, 32;
	setp.ne.s64 	%p5, %rd30, 0;
	@%p5 bra 	$L__BB2_7;
	add.s32 	%r22, %r20, 1;
$L__BB2_9:
	setp.eq.s64 	%p6, %rd31, 0;
	@%p6 bra 	$L__BB2_11;
$L__BB2_10:
	.pragma "nounroll";
	mul.wide.s32 	%rd26, %r22, 8;
	add.s64 	%rd27, %rd6, %rd26;
	ld.global.f64 	%fd10, [%rd6];
	ld.global.f64 	%fd11, [%rd27];
	add.f64 	%fd12, %fd10, %fd11;
	st.global.f64 	[%rd27], %fd12;
	add.s32 	%r22, %r22, 1;
	add.s64 	%rd31, %rd31, -1;
	setp.ne.s64 	%p7, %rd31, 0;
	@%p7 bra 	$L__BB2_10;
$L__BB2_11:
	ret;

}


// ===== COMPILED SASS (sm_100) =====

	.target	sm_100

	.elftype	@"ET_EXEC"


//--------------------- .note.nv.tkinfo           --------------------------
	.section	.note.nv.tkinfo,"",@"SHT_NOTE"
	.sectionflags	@"SHF_NOTE_NV_TKINFO"
	.tkinfo
        /*0018*/ 	.word	0x00000002
        /*0030*/ 	.string	""
        /*0030*/ 	.string	"ptxas"
        /*0030*/ 	.string	"Cuda compilation tools, release 13.0, V13.0.88"
        /*0030*/ 	.string	"Build cuda_13.0.r13.0/compiler.36424714_0"
        /*0030*/ 	.string	"-arch sm_100 -m 64 "



//--------------------- .note.nv.cuinfo           --------------------------
	.section	.note.nv.cuinfo,"",@"SHT_NOTE"
	.sectionflags	@"SHF_NOTE_NV_CUINFO"
        /*0018*/ 	.short	0x0002
        /*001a*/ 	.short	0x0064
        /*001c*/ 	.short	0x0082
	.zero		2


//--------------------- .nv.info                  --------------------------
	.section	.nv.info,"",@"SHT_CUDA_INFO"
	.align	4


	//----- nvinfo : EIATTR_REGCOUNT
	.align		4
        /*0000*/ 	.byte	0x04, 0x2f
        /*0002*/ 	.short	(.L_1 - .L_0)
	.align		4
.L_0:
        /*0004*/ 	.word	index@(_Z10add_kernelPdS_ll)
        /*0008*/ 	.word	0x00000012


	//----- nvinfo : EIATTR_FRAME_SIZE
	.align		4
.L_1:
        /*000c*/ 	.byte	0x04, 0x11
        /*000e*/ 	.short	(.L_3 - .L_2)
	.align		4
.L_2:
        /*0010*/ 	.word	index@($__internal_2_$__cuda_sm20_div_s64)
        /*0014*/ 	.word	0x00000000


	//----- nvinfo : EIATTR_FRAME_SIZE
	.align		4
.L_3:
        /*0018*/ 	.byte	0x04, 0x11
        /*001a*/ 	.short	(.L_5 - .L_4)
	.align		4
.L_4:
        /*001c*/ 	.word	index@(_Z10add_kernelPdS_ll)
        /*0020*/ 	.word	0x00000000


	//----- nvinfo : EIATTR_REGCOUNT
	.align		4
.L_5:
        /*0024*/ 	.byte	0x04, 0x2f
        /*0026*/ 	.short	(.L_7 - .L_6)
	.align		4
.L_6:
        /*0028*/ 	.word	index@(_Z9local_sumPdl)
        /*002c*/ 	.word	0x00000012


	//----- nvinfo : EIATTR_FRAME_SIZE
	.align		4
.L_7:
        /*0030*/ 	.byte	0x04, 0x11
        /*0032*/ 	.short	(.L_9 - .L_8)
	.align		4
.L_8:
        /*0034*/ 	.word	index@($__internal_1_$__cuda_sm20_div_s64)
        /*0038*/ 	.word	0x00000000


	//----- nvinfo : EIATTR_FRAME_SIZE
	.align		4
.L_9:
        /*003c*/ 	.byte	0x04, 0x11
        /*003e*/ 	.short	(.L_11 - .L_10)
	.align		4
.L_10:
        /*0040*/ 	.word	index@(_Z9local_sumPdl)
        /*0044*/ 	.word	0x00000000


	//----- nvinfo : EIATTR_REGCOUNT
	.align		4
.L_11:
        /*0048*/ 	.byte	0x04, 0x2f
        /*004a*/ 	.short	(.L_13 - .L_12)
	.align		4
.L_12:
        /*004c*/ 	.word	index@(_Z9local_addPdl)
        /*0050*/ 	.word	0x00000020


	//----- nvinfo : EIATTR_FRAME_SIZE
	.align		4
.L_13:
        /*0054*/ 	.byte	0x04, 0x11
        /*0056*/ 	.short	(.L_15 - .L_14)
	.align		4
.L_14:
        /*0058*/ 	.word	index@($__internal_0_$__cuda_sm20_div_s64)
        /*005c*/ 	.word	0x00000000


	//----- nvinfo : EIATTR_FRAME_SIZE
	.align		4
.L_15:
        /*0060*/ 	.byte	0x04, 0x11
        /*0062*/ 	.short	(.L_17 - .L_16)
	.align		4
.L_16:
        /*0064*/ 	.word	index@(_Z9local_addPdl)
        /*0068*/ 	.word	0x00000000


	//----- nvinfo : EIATTR_MIN_STACK_SIZE
	.align		4
.L_17:
        /*006c*/ 	.byte	0x04, 0x12
        /*006e*/ 	.short	(.L_19 - .L_18)
	.align		4
.L_18:
        /*0070*/ 	.word	index@(_Z9local_addPdl)
        /*0074*/ 	.word	0x00000000


	//----- nvinfo : EIATTR_MIN_STACK_SIZE
	.align		4
.L_19:
        /*0078*/ 	.byte	0x04, 0x12
        /*007a*/ 	.short	(.L_21 - .L_20)
	.align		4
.L_20:
        /*007c*/ 	.word	index@(_Z9local_sumPdl)
        /*0080*/ 	.word	0x00000000


	//----- nvinfo : EIATTR_MIN_STACK_SIZE
	.align		4
.L_21:
        /*0084*/ 	.byte	0x04, 0x12
        /*0086*/ 	.short	(.L_23 - .L_22)
	.align		4
.L_22:
        /*0088*/ 	.word	index@(_Z10add_kernelPdS_ll)
        /*008c*/ 	.word	0x00000000
.L_23:


//--------------------- .nv.compat                --------------------------
	.section	.nv.compat,"",@"SHT_CUDA_COMPAT_INFO"
	.align	4
        /*0000*/ 	.byte	0x02, 0x09, 0x00, 0x00, 0x02, 0x02, 0x01, 0x00, 0x02, 0x05, 0x05, 0x00, 0x03, 0x07, 0x01, 0x01
        /*0010*/ 	.byte	0x02, 0x03, 0x00, 0x00, 0x02, 0x06, 0x01, 0x00, 0x04, 0x0b, 0x08, 0x00, 0x01, 0x00, 0x00, 0x00
        /*0020*/ 	.byte	0x00, 0x00, 0x00, 0x00


//--------------------- .nv.info._Z9local_addPdl  --------------------------
	.section	.nv.info._Z9local_addPdl,"",@"SHT_CUDA_INFO"
	.sectionflags	@""
	.align	4


	//----- nvinfo : EIATTR_CUDA_API_VERSION
	.align		4
        /*0000*/ 	.byte	0x04, 0x37
        /*0002*/ 	.short	(.L_25 - .L_24)
.L_24:
        /*0004*/ 	.word	0x00000082


	//----- nvinfo : EIATTR_KPARAM_INFO
	.align		4
.L_25:
        /*0008*/ 	.byte	0x04, 0x17
        /*000a*/ 	.short	(.L_27 - .L_26)
.L_26:
        /*000c*/ 	.word	0x00000000
        /*0010*/ 	.short	0x0001
        /*0012*/ 	.short	0x0008
        /*0014*/ 	.byte	0x00, 0xf0, 0x21, 0x00


	//----- nvinfo : EIATTR_KPARAM_INFO
	.align		4
.L_27:
        /*0018*/ 	.byte	0x04, 0x17
        /*001a*/ 	.short	(.L_29 - .L_28)
.L_28:
        /*001c*/ 	.word	0x00000000
        /*0020*/ 	.short	0x0000
        /*0022*/ 	.short	0x0000
        /*0024*/ 	.byte	0x00, 0xf5, 0x21, 0x00


	//----- nvinfo : EIATTR_SPARSE_MMA_MASK
	.align		4
.L_29:
        /*0028*/ 	.byte	0x03, 0x50
        /*002a*/ 	.short	0x0000


	//----- nvinfo : EIATTR_MAXREG_COUNT
	.align		4
        /*002c*/ 	.byte	0x03, 0x1b
        /*002e*/ 	.short	0x00ff


	//----- nvinfo : EIATTR_MERCURY_ISA_VERSION
	.align		4
        /*0030*/ 	.byte	0x03, 0x5f
        /*0032*/ 	.short	0x0101


	//----- nvinfo : EIATTR_VRC_CTA_INIT_COUNT
	.align		4
        /*0034*/ 	.byte	0x02, 0x4a
	.zero		1
	.zero		1


	//----- nvinfo : EIATTR_EXIT_INSTR_OFFSETS
	.align		4
        /*0038*/ 	.byte	0x04, 0x1c
        /*003a*/ 	.short	(.L_31 - .L_30)


	//   ....[0]....
.L_30:
        /*003c*/ 	.word	0x00000060


	//   ....[1]....
        /*0040*/ 	.word	0x00000260


	//   ....[2]....
        /*0044*/ 	.word	0x00000bc0


	//   ....[3]....
        /*0048*/ 	.word	0x00000c80


	//----- nvinfo : EIATTR_CRS_STACK_SIZE
	.align		4
.L_31:
        /*004c*/ 	.byte	0x04, 0x1e
        /*004e*/ 	.short	(.L_33 - .L_32)
.L_32:
        /*0050*/ 	.word	0x00000000


	//----- nvinfo : EIATTR_CBANK_PARAM_SIZE
	.align		4
.L_33:
        /*0054*/ 	.byte	0x03, 0x19
        /*0056*/ 	.short	0x0010


	//----- nvinfo : EIATTR_PARAM_CBANK
	.align		4
        /*0058*/ 	.byte	0x04, 0x0a
        /*005a*/ 	.short	(.L_35 - .L_34)
	.align		4
.L_34:
        /*005c*/ 	.word	index@(.nv.constant0._Z9local_addPdl)
        /*0060*/ 	.short	0x0380
        /*0062*/ 	.short	0x0010


	//----- nvinfo : EIATTR_SW_WAR
	.align		4
.L_35:
        /*0064*/ 	.byte	0x04, 0x36
        /*0066*/ 	.short	(.L_37 - .L_36)
.L_36:
        /*0068*/ 	.word	0x00000008
.L_37:


//--------------------- .nv.info._Z9local_sumPdl  --------------------------
	.section	.nv.info._Z9local_sumPdl,"",@"SHT_CUDA_INFO"
	.sectionflags	@""
	.align	4


	//----- nvinfo : EIATTR_CUDA_API_VERSION
	.align		4
        /*0000*/ 	.byte	0x04, 0x37
        /*0002*/ 	.short	(.L_39 - .L_38)
.L_38:
        /*0004*/ 	.word	0x00000082


	//----- nvinfo : EIATTR_KPARAM_INFO
	.align		4
.L_39:
        /*0008*/ 	.byte	0x04, 0x17
        /*000a*/ 	.short	(.L_41 - .L_40)
.L_40:
        /*000c*/ 	.word	0x00000000
        /*0010*/ 	.short	0x0001
        /*0012*/ 	.short	0x0008
        /*0014*/ 	.byte	0x00, 0xf0, 0x21, 0x00


	//----- nvinfo : EIATTR_KPARAM_INFO
	.align		4
.L_41:
        /*0018*/ 	.byte	0x04, 0x17
        /*001a*/ 	.short	(.L_43 - .L_42)
.L_42:
        /*001c*/ 	.word	0x00000000
        /*0020*/ 	.short	0x0000
        /*0022*/ 	.short	0x0000
        /*0024*/ 	.byte	0x00, 0xf5, 0x21, 0x00


	//----- nvinfo : EIATTR_SPARSE_MMA_MASK
	.align		4
.L_43:
        /*0028*/ 	.byte	0x03, 0x50
        /*002a*/ 	.short	0x0000


	//----- nvinfo : EIATTR_MAXREG_COUNT
	.align		4
        /*002c*/ 	.byte	0x03, 0x1b
        /*002e*/ 	.short	0x00ff


	//----- nvinfo : EIATTR_MERCURY_ISA_VERSION
	.align		4
        /*0030*/ 	.byte	0x03, 0x5f
        /*0032*/ 	.short	0x0101


	//----- nvinfo : EIATTR_VRC_CTA_INIT_COUNT
	.align		4
        /*0034*/ 	.byte	0x02, 0x4a
	.zero		1
	.zero		1


	//----- nvinfo : EIATTR_EXIT_INSTR_OFFSETS
	.align		4
        /*0038*/ 	.byte	0x04, 0x1c
        /*003a*/ 	.short	(.L_45 - .L_44)


	//   ....[0]....
.L_44:
        /*003c*/ 	.word	0x00000270


	//   ....[1]....
        /*0040*/ 	.word	0x00000440


	//   ....[2]....
        /*0044*/ 	.word	0x000005e0


	//----- nvinfo : EIATTR_CRS_STACK_SIZE
	.align		4
.L_45:
        /*0048*/ 	.byte	0x04, 0x1e
        /*004a*/ 	.short	(.L_47 - .L_46)
.L_46:
        /*004c*/ 	.word	0x00000000


	//----- nvinfo : EIATTR_CBANK_PARAM_SIZE
	.align		4
.L_47:
        /*0050*/ 	.byte	0x03, 0x19
        /*0052*/ 	.short	0x0010


	//----- nvinfo : EIATTR_PARAM_CBANK
	.align		4
        /*0054*/ 	.byte	0x04, 0x0a
        /*0056*/ 	.short	(.L_49 - .L_48)
	.align		4
.L_48:
        /*0058*/ 	.word	index@(.nv.constant0._Z9local_sumPdl)
        /*005c*/ 	.short	0x0380
        /*005e*/ 	.short	0x0010


	//----- nvinfo : EIATTR_SW_WAR
	.align		4
.L_49:
        /*0060*/ 	.byte	0x04, 0x36
        /*0062*/ 	.short	(.L_51 - .L_50)
.L_50:
        /*0064*/ 	.word	0x00000008
.L_51:


//--------------------- .nv.info._Z10add_kernelPdS_ll --------------------------
	.section	.nv.info._Z10add_kernelPdS_ll,"",@"SHT_CUDA_INFO"
	.sectionflags	@""
	.align	4


	//----- nvinfo : EIATTR_CUDA_API_VERSION
	.align		4
        /*0000*/ 	.byte	0x04, 0x37
        /*0002*/ 	.short	(.L_53 - .L_52)
.L_52:
        /*0004*/ 	.word	0x00000082


	//----- nvinfo : EIATTR_KPARAM_INFO
	.align		4
.L_53:
        /*0008*/ 	.byte	0x04, 0x17
        /*000a*/ 	.short	(.L_55 - .L_54)
.L_54:
        /*000c*/ 	.word	0x00000000
        /*0010*/ 	.short	0x0003
        /*0012*/ 	.short	0x0018
        /*0014*/ 	.byte	0x00, 0xf0, 0x21, 0x00


	//----- nvinfo : EIATTR_KPARAM_INFO
	.align		4
.L_55:
        /*0018*/ 	.byte	0x04, 0x17
        /*001a*/ 	.short	(.L_57 - .L_56)
.L_56:
        /*001c*/ 	.word	0x00000000
        /*0020*/ 	.short	0x0002
        /*0022*/ 	.short	0x0010
        /*0024*/ 	.byte	0x00, 0xf0, 0x21, 0x00


	//----- nvinfo : EIATTR_KPARAM_INFO
	.align		4
.L_57:
        /*0028*/ 	.byte	0x04, 0x17
        /*002a*/ 	.short	(.L_59 - .L_58)
.L_58:
        /*002c*/ 	.word	0x00000000
        /*0030*/ 	.short	0x0001
        /*0032*/ 	.short	0x0008
        /*0034*/ 	.byte	0x00, 0xf5, 0x21, 0x00


	//----- nvinfo : EIATTR_KPARAM_INFO
	.align		4
.L_59:
        /*0038*/ 	.byte	0x04, 0x17
        /*003a*/ 	.short	(.L_61 - .L_60)
.L_60:
        /*003c*/ 	.word	0x00000000
        /*0040*/ 	.short	0x0000
        /*0042*/ 	.short	0x0000
        /*0044*/ 	.byte	0x00, 0xf5, 0x21, 0x00


	//----- nvinfo : EIATTR_SPARSE_MMA_MASK
	.align		4
.L_61:
        /*0048*/ 	.byte	0x03, 0x50
        /*004a*/ 	.short	0x0000


	//----- nvinfo : EIATTR_MAXREG_COUNT
	.align		4
        /*004c*/ 	.byte	0x03, 0x1b
        /*004e*/ 	.short	0x00ff


	//----- nvinfo : EIATTR_MERCURY_ISA_VERSION
	.align		4
        /*0050*/ 	.byte	0x03, 0x5f
        /*0052*/ 	.short	0x0101


	//----- nvinfo : EIATTR_VRC_CTA_INIT_COUNT
	.align		4
        /*0054*/ 	.byte	0x02, 0x4a
	.zero		1
	.zero		1


	//----- nvinfo : EIATTR_EXIT_INSTR_OFFSETS
	.align		4
        /*0058*/ 	.byte	0x04, 0x1c
        /*005a*/ 	.short	(.L_63 - .L_62)


	//   ....[0]....
.L_62:
        /*005c*/ 	.word	0x000002f0


	//   ....[1]....
        /*0060*/ 	.word	0x000003e0


	//----- nvinfo : EIATTR_CRS_STACK_SIZE
	.align		4
.L_63:
        /*0064*/ 	.byte	0x04, 0x1e
        /*0066*/ 	.short	(.L_65 - .L_64)
.L_64:
        /*0068*/ 	.word	0x00000000


	//----- nvinfo : EIATTR_CBANK_PARAM_SIZE
	.align		4
.L_65:
        /*006c*/ 	.byte	0x03, 0x19
        /*006e*/ 	.short	0x0020


	//----- nvinfo : EIATTR_PARAM_CBANK
	.align		4
        /*0070*/ 	.byte	0x04, 0x0a
        /*0072*/ 	.short	(.L_67 - .L_66)
	.align		4
.L_66:
        /*0074*/ 	.word	index@(.nv.constant0._Z10add_kernelPdS_ll)
        /*0078*/ 	.short	0x0380
        /*007a*/ 	.short	0x0020


	//----- nvinfo : EIATTR_SW_WAR
	.align		4
.L_67:
        /*007c*/ 	.byte	0x04, 0x36
        /*007e*/ 	.short	(.L_69 - .L_68)
.L_68:
        /*0080*/ 	.word	0x00000008
.L_69:


//--------------------- .nv.callgraph             --------------------------
	.section	.nv.callgraph,"",@"SHT_CUDA_CALLGRAPH"
	.align	4
	.sectionentsize	8
	.align		4
        /*0000*/ 	.word	0x00000000
	.align		4
        /*0004*/ 	.word	0xffffffff
	.align		4
        /*0008*/ 	.word	0x00000000
	.align		4
        /*000c*/ 	.word	0xfffffffe
	.align		4
        /*0010*/ 	.word	0x00000000
	.align		4
        /*0014*/ 	.word	0xfffffffd
	.align		4
        /*0018*/ 	.word	0x00000000
	.align		4
        /*001c*/ 	.word	0xfffffffc


//--------------------- .text._Z9local_addPdl     --------------------------
	.section	.text._Z9local_addPdl,"ax",@progbits
	.align	128
        .global         _Z9local_addPdl
        .type           _Z9local_addPdl,@function
        .size           _Z9local_addPdl,(.L_x_19 - _Z9local_addPdl)
        .other          _Z9local_addPdl,@"STO_CUDA_ENTRY STV_DEFAULT"
_Z9local_addPdl:
.text._Z9local_addPdl:
[----:B------:R-:W-:Y:S01]  /*0000*/  LDC R1, c[0x0][0x37c] ;  /* 0x0000df00ff017b82 */ /* 0x000fe20000000800 */
[----:B------:R-:W0:Y:S07]  /*0010*/  S2R R3, SR_TID.X ;  /* 0x0000000000037919 */ /* 0x000e2e0000002100 */
[----:B------:R-:W0:Y:S08]  /*0020*/  S2UR UR4, SR_CTAID.X ;  /* 0x00000000000479c3 */ /* 0x000e300000002500 */
[----:B------:R-:W0:Y:S02]  /*0030*/  LDC R2, c[0x0][0x360] ;  /* 0x0000d800ff027b82 */ /* 0x000e240000000800 */
[----:B0-----:R-:W-:-:S05]  /*0040*/  IMAD R0, R2, UR4, R3 ;  /* 0x0000000402007c24 */ /* 0x001fca000f8e0203 */
[----:B------:R-:W-:-:S13]  /*0050*/  ISETP.NE.AND P0, PT, R0, RZ, PT ;  /* 0x000000ff0000720c */ /* 0x000fda0003f05270 */
[----:B------:R-:W-:Y:S05]  /*0060*/  @!P0 EXIT ;  /* 0x000000000000894d */ /* 0x000fea0003800000 */
[----:B------:R-:W0:Y:S01]  /*0070*/  LDCU UR5, c[0x0][0x38c] ;  /* 0x00007180ff0577ac */ /* 0x000e220008000800 */
[----:B------:R-:W1:Y:S01]  /*0080*/  LDCU UR4, c[0x0][0x370] ;  /* 0x00006e00ff0477ac */ /* 0x000e620008000800 */
[----:B0-----:R-:W-:Y:S01]  /*0090*/  UISETP.NE.U32.AND UP0, UPT, UR5, URZ, UPT ;  /* 0x000000ff0500728c */ /* 0x001fe2000bf05070 */
[----:B-1----:R-:W-:-:S08]  /*00a0*/  IMAD R2, R2, UR4, RZ ;  /* 0x0000000402027c24 */ /* 0x002fd0000f8e02ff */
[----:B------:R-:W-:Y:S05]  /*00b0*/  BRA.U UP0, `(.L_x_0) ;  /* 0x0000000100587547 */ /* 0x000fea000b800000 */
[----:B------:R-:W0:Y:S01]  /*00c0*/  I2F.U32.RP R3, R2 ;  /* 0x0000000200037306 */ /* 0x000e220000209000 */
[----:B------:R-:W1:Y:S01]  /*00d0*/  LDCU UR4, c[0x0][0x388] ;  /* 0x00007100ff0477ac */ /* 0x000e620008000800 */
[----:B------:R-:W-:Y:S01]  /*00e0*/  IMAD.MOV R7, RZ, RZ, -R2 ;  /* 0x000000ffff077224 */ /* 0x000fe200078e0a02 */
[----:B------:R-:W-:-:S05]  /*00f0*/  ISETP.NE.U32.AND P2, PT, R2, RZ, PT ;  /* 0x000000ff0200720c */ /* 0x000fca0003f45070 */
[----:B0-----:R-:W0:Y:S02]  /*0100*/  MUFU.RCP R3, R3 ;  /* 0x0000000300037308 */ /* 0x001e240000001000 */
[----:B0-----:R-:W-:-:S06]  /*0110*/  VIADD R4, R3, 0xffffffe ;  /* 0x0ffffffe03047836 */ /* 0x001fcc0000000000 */
[----:B------:R0:W2:Y:S02]  /*0120*/  F2I.FTZ.U32.TRUNC.NTZ R5, R4 ;  /* 0x0000000400057305 */ /* 0x0000a4000021f000 */
[----:B0-----:R-:W-:Y:S02]  /*0130*/  IMAD.MOV.U32 R4, RZ, RZ, RZ ;  /* 0x000000ffff047224 */ /* 0x001fe400078e00ff */
[----:B--2---:R-:W-:-:S04]  /*0140*/  IMAD R7, R7, R5, RZ ;  /* 0x0000000507077224 */ /* 0x004fc800078e02ff */
[----:B------:R-:W-:-:S06]  /*0150*/  IMAD.HI.U32 R5, R5, R7, R4 ;  /* 0x0000000705057227 */ /* 0x000fcc00078e0004 */
[----:B-1----:R-:W-:-:S04]  /*0160*/  IMAD.HI.U32 R5, R5, UR4, RZ ;  /* 0x0000000405057c27 */ /* 0x002fc8000f8e00ff */
[----:B------:R-:W-:-:S04]  /*0170*/  IMAD.MOV R7, RZ, RZ, -R5 ;  /* 0x000000ffff077224 */ /* 0x000fc800078e0a05 */
[----:B------:R-:W-:-:S05]  /*0180*/  IMAD R3, R2, R7, UR4 ;  /* 0x0000000402037e24 */ /* 0x000fca000f8e0207 */
[----:B------:R-:W-:-:S13]  /*0190*/  ISETP.GE.U32.AND P0, PT, R3, R2, PT ;  /* 0x000000020300720c */ /* 0x000fda0003f06070 */
[----:B------:R-:W-:Y:S02]  /*01a0*/  @P0 IMAD.IADD R3, R3, 0x1, -R2 ;  /* 0x0000000103030824 */ /* 0x000fe400078e0a02 */
[----:B------:R-:W-:-:S03]  /*01b0*/  @P0 VIADD R5, R5, 0x1 ;  /* 0x0000000105050836 */ /* 0x000fc60000000000 */
[----:B------:R-:W-:Y:S01]  /*01c0*/  ISETP.GE.U32.AND P1, PT, R3, R2, PT ;  /* 0x000000020300720c */ /* 0x000fe20003f26070 */
[----:B------:R-:W-:-:S12]  /*01d0*/  IMAD.MOV.U32 R3, RZ, RZ, RZ ;  /* 0x000000ffff037224 */ /* 0x000fd800078e00ff */
[----:B------:R-:W-:Y:S01]  /*01e0*/  @P1 VIADD R5, R5, 0x1 ;  /* 0x0000000105051836 */ /* 0x000fe20000000000 */
[----:B------:R-:W-:-:S05]  /*01f0*/  @!P2 LOP3.LUT R5, RZ, R2, RZ, 0x33, !PT ;  /* 0x00000002ff05a212 */ /* 0x000fca00078e33ff */
[----:B------:R-:W-:Y:S01]  /*0200*/  IMAD.MOV.U32 R2, RZ, RZ, R5 ;  /* 0x000000ffff027224 */ /* 0x000fe200078e0005 */
[----:B------:R-:W-:Y:S06]  /*0210*/  BRA `(.L_x_1) ;  /* 0x0000000000087947 */ /* 0x000fec0003800000 */
.L_x_0:
[----:B------:R-:W-:-:S07]  /*0220*/  MOV R4, 0x240 ;  /* 0x0000024000047802 */ /* 0x000fce0000000f00 */
[----:B------:R-:W-:Y:S05]  /*0230*/  CALL.REL.NOINC `($__internal_0_$__cuda_sm20_div_s64) ;  /* 0x0000000800947944 */ /* 0x000fea0003c00000 */
.L_x_1:
[----:B------:R-:W-:-:S04]  /*0240*/  ISETP.GE.U32.AND P0, PT, R2, 0x2, PT ;  /* 0x000000020200780c */ /* 0x000fc80003f06070 */
[----:B------:R-:W-:-:S13]  /*0250*/  ISETP.GE.AND.EX P0, PT, R3, RZ, PT, P0 ;  /* 0x000000ff0300720c */ /* 0x000fda0003f06300 */
[----:B------:R-:W-:Y:S05]  /*0260*/  @!P0 EXIT ;  /* 0x000000000000894d */ /* 0x000fea0003800000 */
[----:B------:R-:W0:Y:S01]  /*0270*/  LDC.64 R6, c[0x0][0x380] ;  /* 0x0000e000ff067b82 */ /* 0x000e220000000a00 */
[----:B------:R-:W-:Y:S01]  /*0280*/  IADD3 R4, P1, PT, R2, -0x2, RZ ;  /* 0xfffffffe02047810 */ /* 0x000fe20007f3e0ff */
[----:B------:R-:W-:Y:S01]  /*0290*/  IMAD R5, R0, R2, -0x1 ;  /* 0xffffffff00057424 */ /* 0x000fe200078e0202 */
[----:B------:R-:W1:Y:S01]  /*02a0*/  LDCU.64 UR4, c[0x0][0x358] ;  /* 0x00006b00ff0477ac */ /* 0x000e620008000a00 */
[----:B------:R-:W-:Y:S01]  /*02b0*/  IMAD.MOV.U32 R0, RZ, RZ, RZ ;  /* 0x000000ffff007224 */ /* 0x000fe200078e00ff */
[----:B------:R-:W-:Y:S02]  /*02c0*/  ISETP.GE.U32.AND P0, PT, R4, 0x3, PT ;  /* 0x000000030400780c */ /* 0x000fe40003f06070 */
[----:B------:R-:W-:Y:S02]  /*02d0*/  IADD3.X R8, PT, PT, R3, -0x1, RZ, P1, !PT ;  /* 0xffffffff03087810 */ /* 0x000fe40000ffe4ff */
[----:B------:R-:W-:Y:S02]  /*02e0*/  IADD3 R4, P1, PT, R2, -0x1, RZ ;  /* 0xffffffff02047810 */ /* 0x000fe40007f3e0ff */
[----:B------:R-:W-:-:S02]  /*02f0*/  ISETP.GE.U32.AND.EX P0, PT, R8, RZ, PT, P0 ;  /* 0x000000ff0800720c */ /* 0x000fc40003f06100 */
[----:B------:R-:W-:Y:S01]  /*0300*/  IADD3.X R12, PT, PT, R3, -0x1, RZ, P1, !PT ;  /* 0xffffffff030c7810 */ /* 0x000fe20000ffe4ff */
[----:B------:R-:W-:Y:S01]  /*0310*/  IMAD.MOV.U32 R3, RZ, RZ, 0x1 ;  /* 0x00000001ff037424 */ /* 0x000fe200078e00ff */
[----:B------:R-:W-:Y:S01]  /*0320*/  LOP3.LUT R2, R4, 0x3, RZ, 0xc0, !PT ;  /* 0x0000000304027812 */ /* 0x000fe200078ec0ff */
[----:B0-----:R-:W-:-:S08]  /*0330*/  IMAD.WIDE R6, R5, 0x8, R6 ;  /* 0x0000000805067825 */ /* 0x001fd000078e0206 */
[----:B-1----:R-:W-:Y:S05]  /*0340*/  @!P0 BRA `(.L_x_2) ;  /* 0x0000000800148947 */ /* 0x002fea0003800000 */
[----:B------:R-:W-:Y:S01]  /*0350*/  LOP3.LUT R5, R4, 0xfffffffc, RZ, 0xc0, !PT ;  /* 0xfffffffc04057812 */ /* 0x000fe200078ec0ff */
[----:B------:R0:W5:Y:S01]  /*0360*/  LDG.E.64 R8, desc[UR4][R6.64] ;  /* 0x0000000406087981 */ /* 0x000162000c1e1b00 */
[----:B------:R-:W-:Y:S01]  /*0370*/  IADD3 R10, P1, PT, R6, 0x10, RZ ;  /* 0x00000010060a7810 */ /* 0x000fe20007f3e0ff */
[----:B------:R-:W-:Y:S01]  /*0380*/  IMAD.MOV.U32 R3, RZ, RZ, R12 ;  /* 0x000000ffff037224 */ /* 0x000fe200078e000c */
[----:B------:R-:W-:Y:S01]  /*0390*/  ISETP.GT.U32.AND P0, PT, R5, RZ, PT ;  /* 0x000000ff0500720c */ /* 0x000fe20003f04070 */
[----:B------:R-:W-:Y:S02]  /*03a0*/  IMAD.MOV.U32 R4, RZ, RZ, RZ ;  /* 0x000000ffff047224 */ /* 0x000fe400078e00ff */
[----:B------:R-:W-:Y:S01]  /*03b0*/  IMAD.X R11, RZ, RZ, R7, P1 ;  /* 0x000000ffff0b7224 */ /* 0x000fe200008e0607 */
[----:B------:R-:W-:-:S13]  /*03c0*/  ISETP.GT.AND.EX P0, PT, R12, RZ, PT, P0 ;  /* 0x000000ff0c00720c */ /* 0x000fda0003f04300 */
[----:B0-----:R-:W-:Y:S05]  /*03d0*/  @!P0 BRA `(.L_x_3) ;  /* 0x0000000400948947 */ /* 0x001fea0003800000 */
[----:B------:R-:W-:Y:S02]  /*03e0*/  ISETP.GT.U32.AND P1, PT, R5, 0xc, PT ;  /* 0x0000000c0500780c */ /* 0x000fe40003f24070 */
[----:B------:R-:W-:Y:S02]  /*03f0*/  PLOP3.LUT P0, PT, PT, PT, PT, 0x80, 0x8 ;  /* 0x000000000008781c */ /* 0x000fe40003f0f070 */
[----:B------:R-:W-:-:S13]  /*0400*/  ISETP.GT.AND.EX P1, PT, R3, RZ, PT, P1 ;  /* 0x000000ff0300720c */ /* 0x000fda0003f24310 */
[----:B------:R-:W-:Y:S05]  /*0410*/  @!P1 BRA `(.L_x_4) ;  /* 0x0000000000ec9947 */ /* 0x000fea0003800000 */
[----:B------:R-:W-:-:S13]  /*0420*/  PLOP3.LUT P0, PT, PT, PT, PT, 0x8, 0x80 ;  /* 0x000000000080781c */ /* 0x000fda0003f0e170 */
.L_x_5:
[----:B------:R-:W2:Y:S04]  /*0430*/  LDG.E.64 R12, desc[UR4][R10.64+-0x8] ;  /* 0xfffff8040a0c7981 */ /* 0x000ea8000c1e1b00 */
[----:B------:R-:W3:Y:S04]  /*0440*/  LDG.E.64 R14, desc[UR4][R10.64] ;  /* 0x000000040a0e7981 */ /* 0x000ee8000c1e1b00 */
[----:B------:R-:W4:Y:S04]  /*0450*/  LDG.E.64 R20, desc[UR4][R10.64+0x8] ;  /* 0x000008040a147981 */ /* 0x000f28000c1e1b00 */
[----:B------:R-:W4:Y:S04]  /*0460*/  LDG.E.64 R18, desc[UR4][R10.64+0x10] ;  /* 0x000010040a127981 */ /* 0x000f28000c1e1b00 */
[----:B------:R-:W4:Y:S04]  /*0470*/  LDG.E.64 R16, desc[UR4][R10.64+0x38] ;  /* 0x000038040a107981 */ /* 0x000f28000c1e1b00 */
[----:B------:R-:W4:Y:S04]  /*0480*/  LDG.E.64 R26, desc[UR4][R10.64+0x18] ;  /* 0x000018040a1a7981 */ /* 0x000f28000c1e1b00 */
[----:B------:R-:W4:Y:S01]  /*0490*/  LDG.E.64 R28, desc[UR4][R10.64+0x20] ;  /* 0x000020040a1c7981 */ /* 0x000f22000c1e1b00 */
[----:B--2--5:R-:W-:-:S03]  /*04a0*/  DADD R22, R8, R12 ;  /* 0x0000000008167229 */ /* 0x024fc6000000000c */
[----:B------:R-:W2:Y:S01]  /*04b0*/  LDG.E.64 R12, desc[UR4][R10.64+0x28] ;  /* 0x000028040a0c7981 */ /* 0x000ea2000c1e1b00 */
[----:B---3--:R-:W-:-:S03]  /*04c0*/  DADD R24, R8, R14 ;  /* 0x0000000008187229 */ /* 0x008fc6000000000e */
[----:B------:R-:W3:Y:S01]  /*04d0*/  LDG.E.64 R14, desc[UR4][R10.64+0x30] ;  /* 0x000030040a0e7981 */ /* 0x000ee2000c1e1b00 */
[C---:B----4-:R-:W-:Y:S02]  /*04e0*/  DADD R20, R8.reuse, R20 ;  /* 0x0000000008147229 */ /* 0x050fe40000000014 */
[C---:B------:R-:W-:Y:S01]  /*04f0*/  DADD R18, R8.reuse, R18 ;  /* 0x0000000008127229 */ /* 0x040fe20000000012 */
[----:B------:R0:W-:Y:S01]  /*0500*/  STG.E.64 desc[UR4][R10.64], R24 ;  /* 0x000000180a007986 */ /* 0x0001e2000c101b04 */
[----:B------:R-:W-:-:S03]  /*0510*/  DADD R16, R8, R16 ;  /* 0x0000000008107229 */ /* 0x000fc60000000010 */
[----:B------:R1:W-:Y:S04]  /*0520*/  STG.E.64 desc[UR4][R10.64+-0x8], R22 ;  /* 0xfffff8160a007986 */ /* 0x0003e8000c101b04 */
[----:B------:R4:W-:Y:S04]  /*0530*/  STG.E.64 desc[UR4][R10.64+0x8], R20 ;  /* 0x000008140a007986 */ /* 0x0009e8000c101b04 */
[----:B0-----:R-:W3:Y:S04]  /*0540*/  LDG.E.64 R24, desc[UR4][R10.64+0x40] ;  /* 0x000040040a187981 */ /* 0x001ee8000c1e1b00 */
[----:B------:R0:W-:Y:S04]  /*0550*/  STG.E.64 desc[UR4][R10.64+0x10], R18 ;  /* 0x000010120a007986 */ /* 0x0001e8000c101b04 */
[----:B------:R0:W-:Y:S04]  /*0560*/  STG.E.64 desc[UR4][R10.64+0x38], R16 ;  /* 0x000038100a007986 */ /* 0x0001e8000c101b04 */
[----:B-1----:R-:W3:Y:S04]  /*0570*/  LDG.E.64 R22, desc[UR4][R10.64+0x48] ;  /* 0x000048040a167981 */ /* 0x002ee8000c1e1b00 */
[----:B----4-:R-:W4:Y:S04]  /*0580*/  LDG.E.64 R20, desc[UR4][R10.64+0x58] ;  /* 0x000058040a147981 */ /* 0x010f28000c1e1b00 */
[----:B0-----:R-:W4:Y:S04]  /*0590*/  LDG.E.64 R18, desc[UR4][R10.64+0x60] ;  /* 0x000060040a127981 */ /* 0x001f28000c1e1b00 */
[----:B------:R-:W4:Y:S01]  /*05a0*/  LDG.E.64 R16, desc[UR4][R10.64+0x68] ;  /* 0x000068040a107981 */ /* 0x000f22000c1e1b00 */
[----:B--2---:R-:W-:-:S02]  /*05b0*/  DADD R12, R8, R12 ;  /* 0x00000000080c7229 */ /* 0x004fc4000000000c */
[----:B---3--:R-:W-:-:S05]  /*05c0*/  DADD R14, R8, R14 ;  /* 0x00000000080e7229 */ /* 0x008fca000000000e */
[----:B------:R0:W-:Y:S04]  /*05d0*/  STG.E.64 desc[UR4][R10.64+0x28], R12 ;  /* 0x0000280c0a007986 */ /* 0x0001e8000c101b04 */
[----:B------:R1:W-:Y:S04]  /*05e0*/  STG.E.64 desc[UR4][R10.64+0x30], R14 ;  /* 0x0000300e0a007986 */ /* 0x0003e8000c101b04 */
[----:B0-----:R-:W2:Y:S04]  /*05f0*/  LDG.E.64 R12, desc[UR4][R10.64+0x50] ;  /* 0x000050040a0c7981 */ /* 0x001ea8000c1e1b00 */
[----:B-1----:R-:W3:Y:S01]  /*0600*/  LDG.E.64 R14, desc[UR4][R10.64+0x70] ;  /* 0x000070040a0e7981 */ /* 0x002ee2000c1e1b00 */
[----:B------:R-:W-:Y:S01]  /*0610*/  IADD3 R5, P1, PT, R5, -0x10, RZ ;  /* 0xfffffff005057810 */ /* 0x000fe20007f3e0ff */
[----:B------:R-:W-:-:S03]  /*0620*/  DADD R24, R8, R24 ;  /* 0x0000000008187229 */ /* 0x000fc60000000018 */
[----:B------:R-:W-:Y:S02]  /*0630*/  IADD3.X R3, PT, PT, R3, -0x1, RZ, P1, !PT ;  /* 0xffffffff03037810 */ /* 0x000fe40000ffe4ff */
[----:B------:R-:W-:-:S04]  /*0640*/  ISETP.GT.U32.AND P1, PT, R5, 0xc, PT ;  /* 0x0000000c0500780c */ /* 0x000fc80003f24070 */
[----:B------:R-:W-:Y:S01]  /*0650*/  ISETP.GT.AND.EX P1, PT, R3, RZ, PT, P1 ;  /* 0x000000ff0300720c */ /* 0x000fe20003f24310 */
[C---:B------:R-:W-:Y:S01]  /*0660*/  DADD R26, R8.reuse, R26 ;  /* 0x00000000081a7229 */ /* 0x040fe2000000001a */
[----:B------:R0:W-:Y:S01]  /*0670*/  STG.E.64 desc[UR4][R10.64+0x40], R24 ;  /* 0x000040180a007986 */ /* 0x0001e2000c101b04 */
[C---:B------:R-:W-:Y:S02]  /*0680*/  DADD R28, R8.reuse, R28 ;  /* 0x00000000081c7229 */ /* 0x040fe4000000001c */
[C---:B------:R-:W-:Y:S02]  /*0690*/  DADD R22, R8.reuse, R22 ;  /* 0x0000000008167229 */ /* 0x040fe40000000016 */
[C---:B----4-:R-:W-:Y:S02]  /*06a0*/  DADD R20, R8.reuse, R20 ;  /* 0x0000000008147229 */ /* 0x050fe40000000014 */
[C---:B------:R-:W-:Y:S02]  /*06b0*/  DADD R18, R8.reuse, R18 ;  /* 0x0000000008127229 */ /* 0x040fe40000000012 */
[----:B------:R-:W-:Y:S01]  /*06c0*/  DADD R16, R8, R16 ;  /* 0x0000000008107229 */ /* 0x000fe20000000010 */
[----:B0-----:R-:W-:Y:S01]  /*06d0*/  IADD3 R24, P2, PT, R10, 0x80, RZ ;  /* 0x000000800a187810 */ /* 0x001fe20007f5e0ff */
[----:B------:R-:W-:Y:S04]  /*06e0*/  STG.E.64 desc[UR4][R10.64+0x18], R26 ;  /* 0x0000181a0a007986 */ /* 0x000fe8000c101b04 */
[----:B------:R-:W-:Y:S01]  /*06f0*/  IMAD.X R25, RZ, RZ, R11, P2 ;  /* 0x000000ffff197224 */ /* 0x000fe200010e060b */
[----:B------:R-:W-:Y:S01]  /*0700*/  STG.E.64 desc[UR4][R10.64+0x20], R28 ;  /* 0x0000201c0a007986 */ /* 0x000fe2000c101b04 */
[----:B------:R-:W-:-:S03]  /*0710*/  VIADD R4, R4, 0x10 ;  /* 0x0000001004047836 */ /* 0x000fc60000000000 */
[----:B------:R-:W-:Y:S04]  /*0720*/  STG.E.64 desc[UR4][R10.64+0x48], R22 ;  /* 0x000048160a007986 */ /* 0x000fe8000c101b04 */
[----:B------:R-:W-:Y:S04]  /*0730*/  STG.E.64 desc[UR4][R10.64+0x58], R20 ;  /* 0x000058140a007986 */ /* 0x000fe8000c101b04 */
[----:B------:R-:W-:Y:S04]  /*0740*/  STG.E.64 desc[UR4][R10.64+0x60], R18 ;  /* 0x000060120a007986 */ /* 0x000fe8000c101b04 */
[----:B------:R-:W-:Y:S01]  /*0750*/  STG.E.64 desc[UR4][R10.64+0x68], R16 ;  /* 0x000068100a007986 */ /* 0x000fe2000c101b04 */
[----:B--2---:R-:W-:-:S02]  /*0760*/  DADD R12, R8, R12 ;  /* 0x00000000080c7229 */ /* 0x004fc4000000000c */
[----:B---3--:R-:W-:-:S05]  /*0770*/  DADD R14, R8, R14 ;  /* 0x00000000080e7229 */ /* 0x008fca000000000e */
[----:B------:R-:W-:Y:S04]  /*0780*/  STG.E.64 desc[UR4][R10.64+0x50], R12 ;  /* 0x0000500c0a007986 */ /* 0x000fe8000c101b04 */
[----:B------:R0:W-:Y:S02]  /*0790*/  STG.E.64 desc[UR4][R10.64+0x70], R14 ;  /* 0x0000700e0a007986 */ /* 0x0001e4000c101b04 */
[----:B0-----:R-:W-:Y:S02]  /*07a0*/  IMAD.MOV.U32 R10, RZ, RZ, R24 ;  /* 0x000000ffff0a7224 */ /* 0x001fe400078e0018 */
[----:B------:R-:W-:Y:S01]  /*07b0*/  IMAD.MOV.U32 R11, RZ, RZ, R25 ;  /* 0x000000ffff0b7224 */ /* 0x000fe200078e0019 */
[----:B------:R-:W-:Y:S06]  /*07c0*/  @P1 BRA `(.L_x_5) ;  /* 0xfffffffc00181947 */ /* 0x000fec000383ffff */
.L_x_4:
[----:B------:R-:W-:-:S04]  /*07d0*/  ISETP.GT.U32.AND P1, PT, R5, 0x4, PT ;  /* 0x000000040500780c */ /* 0x000fc80003f24070 */
[----:B------:R-:W-:-:S13]  /*07e0*/  ISETP.GT.AND.EX P1, PT, R3, RZ, PT, P1 ;  /* 0x000000ff0300720c */ /* 0x000fda0003f24310 */
[----:B------:R-:W-:Y:S05]  /*07f0*/  @!P1 BRA `(.L_x_6) ;  /* 0x0000000000809947 */ /* 0x000fea0003800000 */
        /* <DEDUP_REMOVED lines=9> */
[C---:B---3--:R-:W-:Y:S02]  /*0890*/  DADD R24, R8.reuse, R24 ;  /* 0x0000000008187229 */ /* 0x048fe40000000018 */
[----:B----4-:R-:W-:-:S05]  /*08a0*/  DADD R22, R8, R22 ;  /* 0x0000000008167229 */ /* 0x010fca0000000016 */
[----:B------:R0:W-:Y:S01]  /*08b0*/  STG.E.64 desc[UR4][R10.64], R24 ;  /* 0x000000180a007986 */ /* 0x0001e2000c101b04 */
[C---:B------:R-:W-:Y:S02]  /*08c0*/  DADD R20, R8.reuse, R20 ;  /* 0x0000000008147229 */ /* 0x040fe40000000014 */
[C---:B------:R-:W-:Y:S02]  /*08d0*/  DADD R18, R8.reuse, R18 ;  /* 0x0000000008127229 */ /* 0x040fe40000000012 */
[C---:B------:R-:W-:Y:S02]  /*08e0*/  DADD R16, R8.reuse, R16 ;  /* 0x0000000008107229 */ /* 0x040fe40000000010 */
[----:B------:R-:W-:Y:S01]  /*08f0*/  DADD R14, R8, R14 ;  /* 0x00000000080e7229 */ /* 0x000fe2000000000e */
[----:B0-----:R-:W-:Y:S02]  /*0900*/  IADD3 R24, P2, PT, R10, 0x40, RZ ;  /* 0x000000400a187810 */ /* 0x001fe40007f5e0ff */
[----:B------:R-:W-:-:S03]  /*0910*/  IADD3 R5, P1, PT, R5, -0x8, RZ ;  /* 0xfffffff805057810 */ /* 0x000fc60007f3e0ff */
[----:B------:R-:W-:Y:S01]  /*0920*/  IMAD.X R25, RZ, RZ, R11, P2 ;  /* 0x000000ffff197224 */ /* 0x000fe200010e060b */
[----:B------:R-:W-:Y:S01]  /*0930*/  STG.E.64 desc[UR4][R10.64+-0x8], R26 ;  /* 0xfffff81a0a007986 */ /* 0x000fe2000c101b04 */
[----:B------:R-:W-:Y:S01]  /*0940*/  PLOP3.LUT P0, PT, PT, PT, PT, 0x8, 0x80 ;  /* 0x000000000080781c */ /* 0x000fe20003f0e170 */
[----:B------:R-:W-:Y:S01]  /*0950*/  VIADD R4, R4, 0x8 ;  /* 0x0000000804047836 */ /* 0x000fe20000000000 */
[----:B------:R-:W-:Y:S01]  /*0960*/  IADD3.X R3, PT, PT, R3, -0x1, RZ, P1, !PT ;  /* 0xffffffff03037810 */ /* 0x000fe20000ffe4ff */
[----:B------:R-:W-:Y:S04]  /*0970*/  STG.E.64 desc[UR4][R10.64+0x8], R22 ;  /* 0x000008160a007986 */ /* 0x000fe8000c101b04 */
[----:B------:R-:W-:Y:S04]  /*0980*/  STG.E.64 desc[UR4][R10.64+0x18], R20 ;  /* 0x000018140a007986 */ /* 0x000fe8000c101b04 */
[----:B------:R-:W-:Y:S04]  /*0990*/  STG.E.64 desc[UR4][R10.64+0x20], R18 ;  /* 0x000020120a007986 */ /* 0x000fe8000c101b04 */
[----:B------:R-:W-:Y:S04]  /*09a0*/  STG.E.64 desc[UR4][R10.64+0x28], R16 ;  /* 0x000028100a007986 */ /* 0x000fe8000c101b04 */
[----:B------:R-:W-:Y:S01]  /*09b0*/  STG.E.64 desc[UR4][R10.64+0x30], R14 ;  /* 0x0000300e0a007986 */ /* 0x000fe2000c101b04 */
[----:B--2---:R-:W-:-:S07]  /*09c0*/  DADD R12, R8, R12 ;  /* 0x00000000080c7229 */ /* 0x004fce000000000c */
[----:B------:R0:W-:Y:S02]  /*09d0*/  STG.E.64 desc[UR4][R10.64+0x10], R12 ;  /* 0x0000100c0a007986 */ /* 0x0001e4000c101b04 */
[----:B0-----:R-:W-:Y:S02]  /*09e0*/  IMAD.MOV.U32 R10, RZ, RZ, R24 ;  /* 0x000000ffff0a7224 */ /* 0x001fe400078e0018 */
[----:B------:R-:W-:-:S07]  /*09f0*/  IMAD.MOV.U32 R11, RZ, RZ, R25 ;  /* 0x000000ffff0b7224 */ /* 0x000fce00078e0019 */
.L_x_6:
[----:B------:R-:W-:-:S04]  /*0a00*/  ISETP.NE.U32.AND P1, PT, R5, RZ, PT ;  /* 0x000000ff0500720c */ /* 0x000fc80003f25070 */
[----:B------:R-:W-:-:S13]  /*0a10*/  ISETP.NE.OR.EX P0, PT, R3, RZ, P0, P1 ;  /* 0x000000ff0300720c */ /* 0x000fda0000705710 */
[----:B------:R-:W-:Y:S05]  /*0a20*/  @!P0 BRA `(.L_x_7) ;  /* 0x0000000000588947 */ /* 0x000fea0003800000 */
.L_x_3:
[----:B------:R-:W2:Y:S04]  /*0a30*/  LDG.E.64 R14, desc[UR4][R10.64+-0x8] ;  /* 0xfffff8040a0e7981 */ /* 0x000ea8000c1e1b00 */
[----:B------:R-:W3:Y:S04]  /*0a40*/  LDG.E.64 R16, desc[UR4][R10.64] ;  /* 0x000000040a107981 */ /* 0x000ee8000c1e1b00 */
[----:B------:R-:W4:Y:S04]  /*0a50*/  LDG.E.64 R18, desc[UR4][R10.64+0x8] ;  /* 0x000008040a127981 */ /* 0x000f28000c1e1b00 */
[----:B------:R-:W4:Y:S01]  /*0a60*/  LDG.E.64 R12, desc[UR4][R10.64+0x10] ;  /* 0x000010040a0c7981 */ /* 0x000f22000c1e1b00 */
[----:B------:R-:W-:Y:S01]  /*0a70*/  IADD3 R5, P0, PT, R5, -0x4, RZ ;  /* 0xfffffffc05057810 */ /* 0x000fe20007f1e0ff */
[----:B------:R-:W-:Y:S01]  /*0a80*/  VIADD R4, R4, 0x4 ;  /* 0x0000000404047836 */ /* 0x000fe20000000000 */
[----:B------:R-:W-:-:S02]  /*0a90*/  IADD3 R20, P1, PT, R10, 0x20, RZ ;  /* 0x000000200a147810 */ /* 0x000fc40007f3e0ff */
[----:B------:R-:W-:Y:S02]  /*0aa0*/  IADD3.X R3, PT, PT, R3, -0x1, RZ, P0, !PT ;  /* 0xffffffff03037810 */ /* 0x000fe400007fe4ff */
[----:B------:R-:W-:Y:S01]  /*0ab0*/  ISETP.NE.U32.AND P0, PT, R5, RZ, PT ;  /* 0x000000ff0500720c */ /* 0x000fe20003f05070 */
[----:B------:R-:W-:-:S03]  /*0ac0*/  IMAD.X R21, RZ, RZ, R11, P1 ;  /* 0x000000ffff157224 */ /* 0x000fc600008e060b */
[----:B------:R-:W-:Y:S01]  /*0ad0*/  ISETP.NE.AND.EX P0, PT, R3, RZ, PT, P0 ;  /* 0x000000ff0300720c */ /* 0x000fe20003f05300 */
[C---:B--2--5:R-:W-:Y:S02]  /*0ae0*/  DADD R14, R8.reuse, R14 ;  /* 0x00000000080e7229 */ /* 0x064fe4000000000e */
[----:B---3--:R-:W-:-:S05]  /*0af0*/  DADD R16, R8, R16 ;  /* 0x0000000008107229 */ /* 0x008fca0000000010 */
[----:B------:R-:W-:Y:S01]  /*0b00*/  STG.E.64 desc[UR4][R10.64+-0x8], R14 ;  /* 0xfffff80e0a007986 */ /* 0x000fe2000c101b04 */
[----:B----4-:R-:W-:-:S03]  /*0b10*/  DADD R18, R8, R18 ;  /* 0x0000000008127229 */ /* 0x010fc60000000012 */
[----:B------:R-:W-:Y:S01]  /*0b20*/  STG.E.64 desc[UR4][R10.64], R16 ;  /* 0x000000100a007986 */ /* 0x000fe2000c101b04 */
[----:B------:R-:W-:-:S03]  /*0b30*/  DADD R12, R8, R12 ;  /* 0x00000000080c7229 */ /* 0x000fc6000000000c */
[----:B------:R-:W-:Y:S04]  /*0b40*/  STG.E.64 desc[UR4][R10.64+0x8], R18 ;  /* 0x000008120a007986 */ /* 0x000fe8000c101b04 */
[----:B------:R0:W-:Y:S02]  /*0b50*/  STG.E.64 desc[UR4][R10.64+0x10], R12 ;  /* 0x0000100c0a007986 */ /* 0x0001e4000c101b04 */
[----:B0-----:R-:W-:Y:S02]  /*0b60*/  IMAD.MOV.U32 R10, RZ, RZ, R20 ;  /* 0x000000ffff0a7224 */ /* 0x001fe400078e0014 */
[----:B------:R-:W-:Y:S01]  /*0b70*/  IMAD.MOV.U32 R11, RZ, RZ, R21 ;  /* 0x000000ffff0b7224 */ /* 0x000fe200078e0015 */
[----:B------:R-:W-:Y:S06]  /*0b80*/  @P0 BRA `(.L_x_3) ;  /* 0xfffffffc00a80947 */ /* 0x000fec000383ffff */
.L_x_7:
[----:B------:R-:W-:-:S07]  /*0b90*/  VIADD R3, R4, 0x1 ;  /* 0x0000000104037836 */ /* 0x000fce0000000000 */
.L_x_2:
[----:B------:R-:W-:-:S04]  /*0ba0*/  ISETP.NE.U32.AND P0, PT, R2, RZ, PT ;  /* 0x000000ff0200720c */ /* 0x000fc80003f05070 */
[----:B------:R-:W-:-:S13]  /*0bb0*/  ISETP.NE.AND.EX P0, PT, R0, RZ, PT, P0 ;  /* 0x000000ff0000720c */ /* 0x000fda0003f05300 */
[----:B------:R-:W-:Y:S05]  /*0bc0*/  @!P0 EXIT ;  /* 0x000000000000894d */ /* 0x000fea0003800000 */
.L_x_8:
[C---:B0-----:R-:W-:Y:S01]  /*0bd0*/  IMAD.WIDE R4, R3.reuse, 0x8, R6 ;  /* 0x0000000803047825 */ /* 0x041fe200078e0206 */
[----:B-----5:R-:W2:Y:S04]  /*0be0*/  LDG.E.64 R8, desc[UR4][R6.64] ;  /* 0x0000000406087981 */ /* 0x020ea8000c1e1b00 */
[----:B------:R-:W2:Y:S01]  /*0bf0*/  LDG.E.64 R10, desc[UR4][R4.64] ;  /* 0x00000004040a7981 */ /* 0x000ea2000c1e1b00 */
[----:B------:R-:W-:Y:S01]  /*0c00*/  IADD3 R2, P0, PT, R2, -0x1, RZ ;  /* 0xffffffff02027810 */ /* 0x000fe20007f1e0ff */
[----:B------:R-:W-:-:S03]  /*0c10*/  VIADD R3, R3, 0x1 ;  /* 0x0000000103037836 */ /* 0x000fc60000000000 */
[----:B------:R-:W-:Y:S02]  /*0c20*/  IADD3.X R0, PT, PT, R0, -0x1, RZ, P0, !PT ;  /* 0xffffffff00007810 */ /* 0x000fe400007fe4ff */
[----:B------:R-:W-:-:S04]  /*0c30*/  ISETP.NE.U32.AND P0, PT, R2, RZ, PT ;  /* 0x000000ff0200720c */ /* 0x000fc80003f05070 */
[----:B------:R-:W-:Y:S01]  /*0c40*/  ISETP.NE.AND.EX P0, PT, R0, RZ, PT, P0 ;  /* 0x000000ff0000720c */ /* 0x000fe20003f05300 */
[----:B--2---:R-:W-:-:S07]  /*0c50*/  DADD R8, R8, R10 ;  /* 0x0000000008087229 */ /* 0x004fce000000000a */
[----:B------:R0:W-:Y:S05]  /*0c60*/  STG.E.64 desc[UR4][R4.64], R8 ;  /* 0x0000000804007986 */ /* 0x0001ea000c101b04 */
[----:B------:R-:W-:Y:S05]  /*0c70*/  @P0 BRA `(.L_x_8) ;  /* 0xfffffffc00d40947 */ /* 0x000fea000383ffff */
[----:B------:R-:W-:Y:S05]  /*0c80*/  EXIT ;  /* 0x000000000000794d */ /* 0x000fea0003800000 */
        .weak           $__internal_0_$__cuda_sm20_div_s64
        .type           $__internal_0_$__cuda_sm20_div_s64,@function
        .size           $__internal_0_$__cuda_sm20_div_s64,(.L_x_19 - $__internal_0_$__cuda_sm20_div_s64)
$__internal_0_$__cuda_sm20_div_s64:
[----:B------:R-:W-:-:S06]  /*0c90*/  IMAD.MOV.U32 R3, RZ, RZ, RZ ;  /* 0x000000ffff037224 */ /* 0x000fcc00078e00ff */
[----:B------:R-:W0:Y:S08]  /*0ca0*/  I2F.U64.RP R3, R2 ;  /* 0x0000000200037312 */ /* 0x000e300000309000 */
[----:B0-----:R-:W0:Y:S02]  /*0cb0*/  MUFU.RCP R5, R3 ;  /* 0x0000000300057308 */ /* 0x001e240000001000 */
[----:B0-----:R-:W-:-:S06]  /*0cc0*/  VIADD R5, R5, 0x1ffffffe ;  /* 0x1ffffffe05057836 */ /* 0x001fcc0000000000 */
[----:B------:R-:W0:Y:S02]  /*0cd0*/  F2I.U64.TRUNC R8, R5 ;  /* 0x0000000500087311 */ /* 0x000e24000020d800 */
[----:B0-----:R-:W-:-:S04]  /*0ce0*/  IMAD.WIDE.U32 R6, R8, R2, RZ ;  /* 0x0000000208067225 */ /* 0x001fc800078e00ff */
[----:B------:R-:W-:Y:S01]  /*0cf0*/  IMAD R7, R9, R2, R7 ;  /* 0x0000000209077224 */ /* 0x000fe200078e0207 */
[----:B------:R-:W-:-:S05]  /*0d00*/  IADD3 R11, P0, PT, RZ, -R6, RZ ;  /* 0x80000006ff0b7210 */ /* 0x000fca0007f1e0ff */
[----:B------:R-:W-:-:S04]  /*0d10*/  IMAD.HI.U32 R6, R8, R11, RZ ;  /* 0x0000000b08067227 */ /* 0x000fc800078e00ff */
[----:B------:R-:W-:Y:S02]  /*0d20*/  IMAD.X R13, RZ, RZ, ~R7, P0 ;  /* 0x000000ffff0d7224 */ /* 0x000fe400000e0e07 */
[----:B------:R-:W-:Y:S02]  /*0d30*/  IMAD.MOV.U32 R7, RZ, RZ, R8 ;  /* 0x000000ffff077224 */ /* 0x000fe400078e0008 */
[-C--:B------:R-:W-:Y:S02]  /*0d40*/  IMAD R15, R9, R13.reuse, RZ ;  /* 0x0000000d090f7224 */ /* 0x080fe400078e02ff */
[----:B------:R-:W-:-:S04]  /*0d50*/  IMAD.WIDE.U32 R6, P0, R8, R13, R6 ;  /* 0x0000000d08067225 */ /* 0x000fc80007800006 */
[----:B------:R-:W-:-:S04]  /*0d60*/  IMAD.HI.U32 R3, R9, R13, RZ ;  /* 0x0000000d09037227 */ /* 0x000fc800078e00ff */
[----:B------:R-:W-:-:S04]  /*0d70*/  IMAD.HI.U32 R6, P1, R9, R11, R6 ;  /* 0x0000000b09067227 */ /* 0x000fc80007820006 */
[----:B------:R-:W-:Y:S01]  /*0d80*/  IMAD.X R3, R3, 0x1, R9, P0 ;  /* 0x0000000103037824 */ /* 0x000fe200000e0609 */
[----:B------:R-:W-:Y:S02]  /*0d90*/  IADD3 R11, P2, PT, R15, R6, RZ ;  /* 0x000000060f0b7210 */ /* 0x000fe40007f5e0ff */
[----:B------:R-:W0:Y:S02]  /*0da0*/  LDC.64 R6, c[0x0][0x388] ;  /* 0x0000e200ff067b82 */ /* 0x000e240000000a00 */
[----:B------:R-:W-:Y:S01]  /*0db0*/  IADD3.X R3, PT, PT, RZ, RZ, R3, P2, P1 ;  /* 0x000000ffff037210 */ /* 0x000fe200017e2403 */
[----:B------:R-:W-:-:S03]  /*0dc0*/  IMAD.WIDE.U32 R8, R11, R2, RZ ;  /* 0x000000020b087225 */ /* 0x000fc600078e00ff */
[----:B------:R-:W-:Y:S01]  /*0dd0*/  IADD3 R5, P0, PT, RZ, -R8, RZ ;  /* 0x80000008ff057210 */ /* 0x000fe20007f1e0ff */
[----:B------:R-:W-:-:S04]  /*0de0*/  IMAD R8, R3, R2, R9 ;  /* 0x0000000203087224 */ /* 0x000fc800078e0209 */
[----:B------:R-:W-:-:S04]  /*0df0*/  IMAD.HI.U32 R10, R11, R5, RZ ;  /* 0x000000050b0a7227 */ /* 0x000fc800078e00ff */
[----:B------:R-:W-:-:S04]  /*0e00*/  IMAD.X R8, RZ, RZ, ~R8, P0 ;  /* 0x000000ffff087224 */ /* 0x000fc800000e0e08 */
[----:B------:R-:W-:Y:S01]  /*0e10*/  IMAD.WIDE.U32 R10, P0, R11, R8, R10 ;  /* 0x000000080b0a7225 */ /* 0x000fe2000780000a */
[----:B0-----:R-:W-:Y:S02]  /*0e20*/  ISETP.GE.AND P1, PT, R7, RZ, PT ;  /* 0x000000ff0700720c */ /* 0x001fe40003f26270 */
[----:B------:R-:W-:Y:S01]  /*0e30*/  IADD3 R9, P4, PT, RZ, -R6, RZ ;  /* 0x80000006ff097210 */ /* 0x000fe20007f9e0ff */
[----:B------:R-:W-:-:S03]  /*0e40*/  IMAD.HI.U32 R5, P2, R3, R5, R10 ;  /* 0x0000000503057227 */ /* 0x000fc6000784000a */
[----:B------:R-:W-:Y:S01]  /*0e50*/  SEL R11, R9, R6, !P1 ;  /* 0x00000006090b7207 */ /* 0x000fe20004800000 */
[CC--:B------:R-:W-:Y:S02]  /*0e60*/  IMAD R10, R3.reuse, R8.reuse, RZ ;  /* 0x00000008030a7224 */ /* 0x0c0fe400078e02ff */
[----:B------:R-:W-:-:S03]  /*0e70*/  IMAD.HI.U32 R8, R3, R8, RZ ;  /* 0x0000000803087227 */ /* 0x000fc600078e00ff */
[----:B------:R-:W-:Y:S01]  /*0e80*/  IADD3 R5, P3, PT, R10, R5, RZ ;  /* 0x000000050a057210 */ /* 0x000fe20007f7e0ff */
[----:B------:R-:W-:Y:S02]  /*0e90*/  IMAD.X R10, RZ, RZ, ~R7, P4 ;  /* 0x000000ffff0a7224 */ /* 0x000fe400020e0e07 */
[----:B------:R-:W-:Y:S02]  /*0ea0*/  IMAD.X R3, R8, 0x1, R3, P0 ;  /* 0x0000000108037824 */ /* 0x000fe400000e0603 */
[C---:B------:R-:W-:Y:S01]  /*0eb0*/  IMAD.HI.U32 R6, R5.reuse, R11, RZ ;  /* 0x0000000b05067227 */ /* 0x040fe200078e00ff */
[----:B------:R-:W-:Y:S02]  /*0ec0*/  SEL R10, R10, R7, !P1 ;  /* 0x000000070a0a7207 */ /* 0x000fe40004800000 */
[----:B------:R-:W-:Y:S01]  /*0ed0*/  IADD3.X R3, PT, PT, RZ, RZ, R3, P3, P2 ;  /* 0x000000ffff037210 */ /* 0x000fe20001fe4403 */
[----:B------:R-:W-:Y:S02]  /*0ee0*/  IMAD.MOV.U32 R7, RZ, RZ, RZ ;  /* 0x000000ffff077224 */ /* 0x000fe400078e00ff */
[----:B------:R-:W-:-:S04]  /*0ef0*/  IMAD.WIDE.U32 R6, R5, R10, R6 ;  /* 0x0000000a05067225 */ /* 0x000fc800078e0006 */
[C---:B------:R-:W-:Y:S02]  /*0f00*/  IMAD R8, R3.reuse, R10, RZ ;  /* 0x0000000a03087224 */ /* 0x040fe400078e02ff */
[----:B------:R-:W-:-:S04]  /*0f10*/  IMAD.HI.U32 R5, P0, R3, R11, R6 ;  /* 0x0000000b03057227 */ /* 0x000fc80007800006 */
[----:B------:R-:W-:Y:S01]  /*0f20*/  IMAD.HI.U32 R3, R3, R10, RZ ;  /* 0x0000000a03037227 */ /* 0x000fe200078e00ff */
[----:B------:R-:W-:-:S03]  /*0f30*/  IADD3 R5, P2, PT, R8, R5, RZ ;  /* 0x0000000508057210 */ /* 0x000fc60007f5e0ff */
[----:B------:R-:W-:Y:S02]  /*0f40*/  IMAD.X R3, RZ, RZ, R3, P0 ;  /* 0x000000ffff037224 */ /* 0x000fe400000e0603 */
[----:B------:R-:W-:-:S04]  /*0f50*/  IMAD.WIDE.U32 R6, R5, R2, RZ ;  /* 0x0000000205067225 */ /* 0x000fc800078e00ff */
[----:B------:R-:W-:Y:S01]  /*0f60*/  IMAD.X R3, RZ, RZ, R3, P2 ;  /* 0x000000ffff037224 */ /* 0x000fe200010e0603 */
[----:B------:R-:W-:Y:S02]  /*0f70*/  IADD3 R11, P0, PT, -R6, R11, RZ ;  /* 0x0000000b060b7210 */ /* 0x000fe40007f1e1ff */
[----:B------:R-:W-:Y:S01]  /*0f80*/  IADD3 R6, P3, PT, R5, 0x1, RZ ;  /* 0x0000000105067810 */ /* 0x000fe20007f7e0ff */
[----:B------:R-:W-:-:S04]  /*0f90*/  IMAD R7, R3, R2, R7 ;  /* 0x0000000203077224 */ /* 0x000fc800078e0207 */
[----:B------:R-:W-:Y:S01]  /*0fa0*/  IMAD.X R10, R10, 0x1, ~R7, P0 ;  /* 0x000000010a0a7824 */ /* 0x000fe200000e0e07 */
[----:B------:R-:W-:Y:S01]  /*0fb0*/  ISETP.GE.U32.AND P0, PT, R11, R2, PT ;  /* 0x000000020b00720c */ /* 0x000fe20003f06070 */
[----:B------:R-:W-:Y:S01]  /*0fc0*/  IMAD.X R8, RZ, RZ, R3, P3 ;  /* 0x000000ffff087224 */ /* 0x000fe200018e0603 */
[-C--:B------:R-:W-:Y:S02]  /*0fd0*/  IADD3 R7, P2, PT, -R2, R11.reuse, RZ ;  /* 0x0000000b02077210 */ /* 0x080fe40007f5e1ff */
[C---:B------:R-:W-:Y:S02]  /*0fe0*/  ISETP.GE.U32.AND.EX P0, PT, R10.reuse, RZ, PT, P0 ;  /* 0x000000ff0a00720c */ /* 0x040fe40003f06100 */
[----:B------:R-:W-:Y:S02]  /*0ff0*/  IADD3.X R9, PT, PT, R10, -0x1, RZ, P2, !PT ;  /* 0xffffffff0a097810 */ /* 0x000fe400017fe4ff */
[----:B------:R-:W-:Y:S02]  /*1000*/  SEL R7, R7, R11, P0 ;  /* 0x0000000b07077207 */ /* 0x000fe40000000000 */
[----:B------:R-:W-:-:S02]  /*1010*/  SEL R6, R6, R5, P0 ;  /* 0x0000000506067207 */ /* 0x000fc40000000000 */
[----:B------:R-:W-:Y:S02]  /*1020*/  SEL R9, R9, R10, P0 ;  /* 0x0000000a09097207 */ /* 0x000fe40000000000 */
[----:B------:R-:W-:Y:S02]  /*1030*/  ISETP.GE.U32.AND P2, PT, R7, R2, PT ;  /* 0x000000020700720c */ /* 0x000fe40003f46070 */
[----:B------:R-:W-:Y:S02]  /*1040*/  SEL R8, R8, R3, P0 ;  /* 0x0000000308087207 */ /* 0x000fe40000000000 */
[----:B------:R-:W-:Y:S02]  /*1050*/  IADD3 R3, P3, PT, R6, 0x1, RZ ;  /* 0x0000000106037810 */ /* 0x000fe40007f7e0ff */
[----:B------:R-:W-:-:S03]  /*1060*/  ISETP.GE.U32.AND.EX P0, PT, R9, RZ, PT, P2 ;  /* 0x000000ff0900720c */ /* 0x000fc60003f06120 */
[----:B------:R-:W-:Y:S01]  /*1070*/  IMAD.X R5, RZ, RZ, R8, P3 ;  /* 0x000000ffff057224 */ /* 0x000fe200018e0608 */
[----:B------:R-:W-:-:S04]  /*1080*/  SEL R3, R3, R6, P0 ;  /* 0x0000000603037207 */ /* 0x000fc80000000000 */
[----:B------:R-:W-:Y:S02]  /*1090*/  SEL R5, R5, R8, P0 ;  /* 0x0000000805057207 */ /* 0x000fe40000000000 */
[-C--:B------:R-:W-:Y:S02]  /*10a0*/  IADD3 R6, P2, PT, RZ, -R3.reuse, RZ ;  /* 0x80000003ff067210 */ /* 0x080fe40007f5e0ff */
[----:B------:R-:W-:Y:S02]  /*10b0*/  ISETP.NE.U32.AND P0, PT, R2, RZ, PT ;  /* 0x000000ff0200720c */ /* 0x000fe40003f05070 */
[----:B------:R-:W-:Y:S01]  /*10c0*/  SEL R2, R6, R3, !P1 ;  /* 0x0000000306027207 */ /* 0x000fe20004800000 */
[----:B------:R-:W-:Y:S01]  /*10d0*/  IMAD.X R8, RZ, RZ, ~R5, P2 ;  /* 0x000000ffff087224 */ /* 0x000fe200010e0e05 */
[----:B------:R-:W-:-:S04]  /*10e0*/  ISETP.NE.AND.EX P0, PT, RZ, RZ, PT, P0 ;  /* 0x000000ffff00720c */ /* 0x000fc80003f05300 */
[----:B------:R-:W-:Y:S01]  /*10f0*/  SEL R3, R8, R5, !P1 ;  /* 0x0000000508037207 */ /* 0x000fe20004800000 */
[----:B------:R-:W-:Y:S01]  /*1100*/  IMAD.MOV.U32 R5, RZ, RZ, 0x0 ;  /* 0x00000000ff057424 */ /* 0x000fe200078e00ff */
[----:B------:R-:W-:Y:S02]  /*1110*/  SEL R2, R2, 0xffffffff, P0 ;  /* 0xffffffff02027807 */ /* 0x000fe40000000000 */
[----:B------:R-:W-:Y:S01]  /*1120*/  SEL R3, R3, 0xffffffff, P0 ;  /* 0xffffffff03037807 */ /* 0x000fe20000000000 */
[----:B------:R-:W-:Y:S06]  /*1130*/  RET.REL.NODEC R4 `(_Z9local_addPdl) ;  /* 0xffffffec04b07950 */ /* 0x000fec0003c3ffff */
.L_x_9:
[----:B------:R-:W-:-:S00]  /*1140*/  BRA `(.L_x_9) ;  /* 0xfffffffc00fc7947 */ /* 0x000fc0000383ffff */
[----:B------:R-:W-:-:S00]  /*1150*/  NOP ;  /* 0x0000000000007918 */ /* 0x000fc00000000000 */
        /* <DEDUP_REMOVED lines=10> */
.L_x_19:


//--------------------- .text._Z9local_sumPdl     --------------------------
	.section	.text._Z9local_sumPdl,"ax",@progbits
	.align	128
        .global         _Z9local_sumPdl
        .type           _Z9local_sumPdl,@function
        .size           _Z9local_sumPdl,(.L_x_20 - _Z9local_sumPdl)
        .other          _Z9local_sumPdl,@"STO_CUDA_ENTRY STV_DEFAULT"
_Z9local_sumPdl:
.text._Z9local_sumPdl:
[----:B------:R-:W-:Y:S01]  /*0000*/  LDC R1, c[0x0][0x37c] ;  /* 0x0000df00ff017b82 */ /* 0x000fe20000000800 */
[----:B------:R-:W0:Y:S01]  /*0010*/  S2R R3, SR_TID.X ;  /* 0x0000000000037919 */ /* 0x000e220000002100 */
[----:B------:R-:W1:Y:S06]  /*0020*/  LDCU UR6, c[0x0][0x38c] ;  /* 0x00007180ff0677ac */ /* 0x000e6c0008000800 */
[----:B------:R-:W0:Y:S01]  /*0030*/  S2UR UR4, SR_CTAID.X ;  /* 0x00000000000479c3 */ /* 0x000e220000002500 */
[----:B------:R-:W2:Y:S07]  /*0040*/  LDCU.64 UR8, c[0x0][0x358] ;  /* 0x00006b00ff0877ac */ /* 0x000eae0008000a00 */
[----:B------:R-:W0:Y:S01]  /*0050*/  LDC R2, c[0x0][0x360] ;  /* 0x0000d800ff027b82 */ /* 0x000e220000000800 */
[----:B------:R-:W3:Y:S01]  /*0060*/  LDCU UR5, c[0x0][0x370] ;  /* 0x00006e00ff0577ac */ /* 0x000ee20008000800 */
[----:B-1----:R-:W-:Y:S01]  /*0070*/  UISETP.NE.U32.AND UP0, UPT, UR6, URZ, UPT ;  /* 0x000000ff0600728c */ /* 0x002fe2000bf05070 */
[----:B0-----:R-:W-:-:S02]  /*0080*/  IMAD R0, R2, UR4, R3 ;  /* 0x0000000402007c24 */ /* 0x001fc4000f8e0203 */
[----:B---3--:R-:W-:-:S06]  /*0090*/  IMAD R2, R2, UR5, RZ ;  /* 0x0000000502027c24 */ /* 0x008fcc000f8e02ff */
[----:B--2---:R-:W-:Y:S05]  /*00a0*/  BRA.U UP0, `(.L_x_10) ;  /* 0x0000000100547547 */ /* 0x004fea000b800000 */
[----:B------:R-:W0:Y:S01]  /*00b0*/  I2F.U32.RP R3, R2 ;  /* 0x0000000200037306 */ /* 0x000e220000209000 */
[----:B------:R-:W1:Y:S01]  /*00c0*/  LDCU UR4, c[0x0][0x388] ;  /* 0x00007100ff0477ac */ /* 0x000e620008000800 */
[----:B------:R-:W-:Y:S01]  /*00d0*/  IMAD.MOV R7, RZ, RZ, -R2 ;  /* 0x000000ffff077224 */ /* 0x000fe200078e0a02 */
[----:B------:R-:W-:-:S05]  /*00e0*/  ISETP.NE.U32.AND P2, PT, R2, RZ, PT ;  /* 0x000000ff0200720c */ /* 0x000fca0003f45070 */
[----:B0-----:R-:W0:Y:S02]  /*00f0*/  MUFU.RCP R3, R3 ;  /* 0x0000000300037308 */ /* 0x001e240000001000 */
[----:B0-----:R-:W-:-:S06]  /*0100*/  VIADD R4, R3, 0xffffffe ;  /* 0x0ffffffe03047836 */ /* 0x001fcc0000000000 */
[----:B------:R0:W2:Y:S02]  /*0110*/  F2I.FTZ.U32.TRUNC.NTZ R5, R4 ;  /* 0x0000000400057305 */ /* 0x0000a4000021f000 */
[----:B0-----:R-:W-:Y:S02]  /*0120*/  HFMA2 R4, -RZ, RZ, 0, 0 ;  /* 0x00000000ff047431 */ /* 0x001fe400000001ff */
[----:B--2---:R-:W-:-:S04]  /*0130*/  IMAD R7, R7, R5, RZ ;  /* 0x0000000507077224 */ /* 0x004fc800078e02ff */
[----:B------:R-:W-:-:S06]  /*0140*/  IMAD.HI.U32 R5, R5, R7, R4 ;  /* 0x0000000705057227 */ /* 0x000fcc00078e0004 */
[----:B-1----:R-:W-:-:S04]  /*0150*/  IMAD.HI.U32 R5, R5, UR4, RZ ;  /* 0x0000000405057c27 */ /* 0x002fc8000f8e00ff */
[----:B------:R-:W-:-:S04]  /*0160*/  IMAD.MOV R7, RZ, RZ, -R5 ;  /* 0x000000ffff077224 */ /* 0x000fc800078e0a05 */
[----:B------:R-:W-:-:S05]  /*0170*/  IMAD R3, R2, R7, UR4 ;  /* 0x0000000402037e24 */ /* 0x000fca000f8e0207 */
[----:B------:R-:W-:-:S13]  /*0180*/  ISETP.GE.U32.AND P0, PT, R3, R2, PT ;  /* 0x000000020300720c */ /* 0x000fda0003f06070 */
[----:B------:R-:W-:Y:S01]  /*0190*/  @P0 IMAD.IADD R3, R3, 0x1, -R2 ;  /* 0x0000000103030824 */ /* 0x000fe200078e0a02 */
[----:B------:R-:W-:-:S04]  /*01a0*/  @P0 IADD3 R5, PT, PT, R5, 0x1, RZ ;  /* 0x0000000105050810 */ /* 0x000fc80007ffe0ff */
[----:B------:R-:W-:-:S13]  /*01b0*/  ISETP.GE.U32.AND P1, PT, R3, R2, PT ;  /* 0x000000020300720c */ /* 0x000fda0003f26070 */
[----:B------:R-:W-:Y:S01]  /*01c0*/  @P1 VIADD R5, R5, 0x1 ;  /* 0x0000000105051836 */ /* 0x000fe20000000000 */
[----:B------:R-:W-:-:S04]  /*01d0*/  @!P2 LOP3.LUT R5, RZ, R2, RZ, 0x33, !PT ;  /* 0x00000002ff05a212 */ /* 0x000fc800078e33ff */
[----:B------:R-:W-:Y:S01]  /*01e0*/  MOV R7, R5 ;  /* 0x0000000500077202 */ /* 0x000fe20000000f00 */
[----:B------:R-:W-:Y:S06]  /*01f0*/  BRA `(.L_x_11) ;  /* 0x0000000000087947 */ /* 0x000fec0003800000 */
.L_x_10:
[----:B------:R-:W-:-:S07]  /*0200*/  MOV R4, 0x220 ;  /* 0x0000022000047802 */ /* 0x000fce0000000f00 */
[----:B------:R-:W-:Y:S05]  /*0210*/  CALL.REL.NOINC `($__internal_1_$__cuda_sm20_div_s64) ;  /* 0x0000000000f47944 */ /* 0x000fea0003c00000 */
.L_x_11:
[C---:B------:R-:W-:Y:S02]  /*0220*/  VIADD R2, R0.reuse, 0x1 ;  /* 0x0000000100027836 */ /* 0x040fe40000000000 */
[-C--:B------:R-:W-:Y:S02]  /*0230*/  IMAD R0, R0, R7.reuse, RZ ;  /* 0x0000000700007224 */ /* 0x080fe400078e02ff */
[----:B------:R-:W-:-:S05]  /*0240*/  IMAD R3, R2, R7, RZ ;  /* 0x0000000702037224 */ /* 0x000fca00078e02ff */
[----:B------:R-:W-:-:S04]  /*0250*/  IADD3 R5, PT, PT, R3, -0x1, RZ ;  /* 0xffffffff03057810 */ /* 0x000fc80007ffe0ff */
[----:B------:R-:W-:-:S13]  /*0260*/  ISETP.GE.AND P0, PT, R0, R5, PT ;  /* 0x000000050000720c */ /* 0x000fda0003f06270 */
[----:B------:R-:W-:Y:S05]  /*0270*/  @P0 EXIT ;  /* 0x000000000000094d */ /* 0x000fea0003800000 */
[C---:B------:R-:W-:Y:S01]  /*0280*/  LOP3.LUT R2, R7.reuse, 0x3, RZ, 0xc0, !PT ;  /* 0x0000000307027812 */ /* 0x040fe200078ec0ff */
[----:B------:R-:W-:Y:S01]  /*0290*/  VIADD R4, R7, 0xfffffffe ;  /* 0xfffffffe07047836 */ /* 0x000fe20000000000 */
[----:B------:R-:W0:Y:S02]  /*02a0*/  LDCU.64 UR6, c[0x0][0x380] ;  /* 0x00007000ff0677ac */ /* 0x000e240008000a00 */
[----:B------:R-:W-:Y:S02]  /*02b0*/  ISETP.NE.AND P0, PT, R2, 0x1, PT ;  /* 0x000000010200780c */ /* 0x000fe40003f05270 */
[----:B------:R-:W-:-:S11]  /*02c0*/  ISETP.GE.U32.AND P1, PT, R4, 0x3, PT ;  /* 0x000000030400780c */ /* 0x000fd60003f26070 */
[----:B------:R-:W-:Y:S05]  /*02d0*/  @!P0 BRA `(.L_x_12) ;  /* 0x0000000000588947 */ /* 0x000fea0003800000 */
[----:B------:R-:W1:Y:S02]  /*02e0*/  LDC.64 R4, c[0x0][0x380] ;  /* 0x0000e000ff047b82 */ /* 0x000e640000000a00 */
[----:B-1----:R-:W-:-:S06]  /*02f0*/  IMAD.WIDE R4, R0, 0x8, R4 ;  /* 0x0000000800047825 */ /* 0x002fcc00078e0204 */
[----:B------:R-:W5:Y:S01]  /*0300*/  LDG.E.64 R4, desc[UR8][R4.64] ;  /* 0x0000000804047981 */ /* 0x000f62000c1e1b00 */
[----:B------:R-:W-:Y:S01]  /*0310*/  IADD3 R2, PT, PT, R7, 0x3, RZ ;  /* 0x0000000307027810 */ /* 0x000fe20007ffe0ff */
[----:B------:R-:W-:Y:S01]  /*0320*/  UMOV UR4, 0x8 ;  /* 0x0000000800047882 */ /* 0x000fe20000000000 */
[----:B------:R-:W-:Y:S02]  /*0330*/  UMOV UR5, 0x0 ;  /* 0x0000000000057882 */ /* 0x000fe40000000000 */
[----:B------:R-:W-:Y:S01]  /*0340*/  LOP3.LUT R2, R2, 0x3, RZ, 0xc0, !PT ;  /* 0x0000000302027812 */ /* 0x000fe200078ec0ff */
[----:B0-----:R-:W-:-:S04]  /*0350*/  UIMAD.WIDE.U32 UR4, UR6, 0x1, UR4 ;  /* 0x00000001060478a5 */ /* 0x001fc8000f8e0004 */
[----:B------:R-:W-:Y:S01]  /*0360*/  IMAD.MOV R2, RZ, RZ, -R2 ;  /* 0x000000ffff027224 */ /* 0x000fe200078e0a02 */
[----:B------:R-:W-:-:S12]  /*0370*/  UIADD3 UR10, UPT, UPT, UR5, UR7, URZ ;  /* 0x00000007050a7290 */ /* 0x000fd8000fffe0ff */
.L_x_13:
[----:B------:R-:W-:Y:S01]  /*0380*/  IMAD.U32 R8, RZ, RZ, UR4 ;  /* 0x00000004ff087e24 */ /* 0x000fe2000f8e00ff */
[----:B-1----:R-:W-:Y:S02]  /*0390*/  MOV R7, UR10 ;  /* 0x0000000a00077c02 */ /* 0x002fe40008000f00 */
[----:B------:R-:W-:Y:S01]  /*03a0*/  MOV R9, UR5 ;  /* 0x0000000500097c02 */ /* 0x000fe20008000f00 */
[----:B------:R-:W-:-:S04]  /*03b0*/  IMAD.MOV.U32 R6, RZ, RZ, R8 ;  /* 0x000000ffff067224 */ /* 0x000fc800078e0008 */
[----:B------:R-:W-:-:S05]  /*03c0*/  IMAD.WIDE R6, R0, 0x8, R6 ;  /* 0x0000000800067825 */ /* 0x000fca00078e0206 */
[----:B------:R-:W2:Y:S01]  /*03d0*/  LDG.E.64 R8, desc[UR8][R6.64] ;  /* 0x0000000806087981 */ /* 0x000ea2000c1e1b00 */
[----:B------:R-:W-:Y:S01]  /*03e0*/  IADD3 R2, PT, PT, R2, 0x1, RZ ;  /* 0x0000000102027810 */ /* 0x000fe20007ffe0ff */
[----:B------:R-:W-:-:S03]  /*03f0*/  VIADD R0, R0, 0x1 ;  /* 0x0000000100007836 */ /* 0x000fc60000000000 */
[----:B------:R-:W-:Y:S01]  /*0400*/  ISETP.NE.AND P0, PT, R2, RZ, PT ;  /* 0x000000ff0200720c */ /* 0x000fe20003f05270 */
[----:B--2--5:R-:W-:-:S07]  /*0410*/  DADD R4, R8, R4 ;  /* 0x0000000008047229 */ /* 0x024fce0000000004 */
[----:B------:R1:W-:Y:S05]  /*0420*/  STG.E.64 desc[UR8][R6.64], R4 ;  /* 0x0000000406007986 */ /* 0x0003ea000c101b08 */
[----:B------:R-:W-:Y:S05]  /*0430*/  @P0 BRA `(.L_x_13) ;  /* 0xfffffffc00d00947 */ /* 0x000fea000383ffff */
.L_x_12:
[----:B0-----:R-:W-:Y:S05]  /*0440*/  @!P1 EXIT ;  /* 0x000000000000994d */ /* 0x001fea0003800000 */
[----:B-1----:R-:W0:Y:S02]  /*0450*/  LDC.64 R4, c[0x0][0x380] ;  /* 0x0000e000ff047b82 */ /* 0x002e240000000a00 */
[----:B0-----:R-:W-:-:S06]  /*0460*/  IMAD.WIDE R4, R0, 0x8, R4 ;  /* 0x0000000800047825 */ /* 0x001fcc00078e0204 */
[----:B------:R-:W5:Y:S01]  /*0470*/  LDG.E.64 R4, desc[UR8][R4.64] ;  /* 0x0000000804047981 */ /* 0x000f62000c1e1b00 */
[----:B------:R-:W-:Y:S01]  /*0480*/  UIADD3 UR4, UP0, UPT, UR6, 0x10, URZ ;  /* 0x0000001006047890 */ /* 0x000fe2000ff1e0ff */
[----:B------:R-:W-:-:S03]  /*0490*/  IADD3 R14, PT, PT, -R3, R0, RZ ;  /* 0x00000000030e7210 */ /* 0x000fc60007ffe1ff */
[----:B------:R-:W-:-:S12]  /*04a0*/  UIADD3.X UR5, UPT, UPT, URZ, UR7, URZ, UP0, !UPT ;  /* 0x00000007ff057290 */ /* 0x000fd800087fe4ff */
.L_x_14:
[----:B0-----:R-:W-:Y:S01]  /*04b0*/  MOV R3, UR5 ;  /* 0x0000000500037c02 */ /* 0x001fe20008000f00 */
[----:B------:R-:W-:-:S04]  /*04c0*/  IMAD.U32 R2, RZ, RZ, UR4 ;  /* 0x00000004ff027e24 */ /* 0x000fc8000f8e00ff */
[----:B------:R-:W-:-:S05]  /*04d0*/  IMAD.WIDE R2, R0, 0x8, R2 ;  /* 0x0000000800027825 */ /* 0x000fca00078e0202 */
[----:B------:R-:W2:Y:S04]  /*04e0*/  LDG.E.64 R6, desc[UR8][R2.64+-0x8] ;  /* 0xfffff80802067981 */ /* 0x000ea8000c1e1b00 */
[----:B------:R-:W3:Y:S04]  /*04f0*/  LDG.E.64 R8, desc[UR8][R2.64] ;  /* 0x0000000802087981 */ /* 0x000ee8000c1e1b00 */
[----:B------:R-:W4:Y:S04]  /*0500*/  LDG.E.64 R10, desc[UR8][R2.64+0x8] ;  /* 0x00000808020a7981 */ /* 0x000f28000c1e1b00 */
[----:B------:R-:W4:Y:S01]  /*0510*/  LDG.E.64 R12, desc[UR8][R2.64+0x10] ;  /* 0x00001008020c7981 */ /* 0x000f22000c1e1b00 */
[----:B------:R-:W-:Y:S01]  /*0520*/  VIADD R14, R14, 0x4 ;  /* 0x000000040e0e7836 */ /* 0x000fe20000000000 */
[----:B------:R-:W-:-:S04]  /*0530*/  IADD3 R0, PT, PT, R0, 0x4, RZ ;  /* 0x0000000400007810 */ /* 0x000fc80007ffe0ff */
[----:B------:R-:W-:Y:S01]  /*0540*/  ISETP.NE.AND P0, PT, R14, -0x1, PT ;  /* 0xffffffff0e00780c */ /* 0x000fe20003f05270 */
[----:B--2--5:R-:W-:-:S07]  /*0550*/  DADD R6, R6, R4 ;  /* 0x0000000006067229 */ /* 0x024fce0000000004 */
[----:B------:R0:W-:Y:S01]  /*0560*/  STG.E.64 desc[UR8][R2.64+-0x8], R6 ;  /* 0xfffff80602007986 */ /* 0x0001e2000c101b08 */
[----:B---3--:R-:W-:-:S07]  /*0570*/  DADD R8, R6, R8 ;  /* 0x0000000006087229 */ /* 0x008fce0000000008 */
[----:B------:R0:W-:Y:S01]  /*0580*/  STG.E.64 desc[UR8][R2.64], R8 ;  /* 0x0000000802007986 */ /* 0x0001e2000c101b08 */
[----:B----4-:R-:W-:-:S07]  /*0590*/  DADD R10, R8, R10 ;  /* 0x00000000080a7229 */ /* 0x010fce000000000a */
[----:B------:R0:W-:Y:S01]  /*05a0*/  STG.E.64 desc[UR8][R2.64+0x8], R10 ;  /* 0x0000080a02007986 */ /* 0x0001e2000c101b08 */
[----:B------:R-:W-:-:S07]  /*05b0*/  DADD R4, R10, R12 ;  /* 0x000000000a047229 */ /* 0x000fce000000000c */
[----:B------:R0:W-:Y:S01]  /*05c0*/  STG.E.64 desc[UR8][R2.64+0x10], R4 ;  /* 0x0000100402007986 */ /* 0x0001e2000c101b08 */
[----:B------:R-:W-:Y:S05]  /*05d0*/  @P0 BRA `(.L_x_14) ;  /* 0xfffffffc00b40947 */ /* 0x000fea000383ffff */
[----:B------:R-:W-:Y:S05]  /*05e0*/  EXIT ;  /* 0x000000000000794d */ /* 0x000fea0003800000 */
        .weak           $__internal_1_$__cuda_sm20_div_s64
        .type           $__internal_1_$__cuda_sm20_div_s64,@function
        .size           $__internal_1_$__cuda_sm20_div_s64,(.L_x_20 - $__internal_1_$__cuda_sm20_div_s64)
$__internal_1_$__cuda_sm20_div_s64:
[----:B------:R-:W-:-:S06]  /*05f0*/  IMAD.MOV.U32 R3, RZ, RZ, RZ ;  /* 0x000000ffff037224 */ /* 0x000fcc00078e00ff */
[----:B------:R-:W0:Y:S08]  /*0600*/  I2F.U64.RP R3, R2 ;  /* 0x0000000200037312 */ /* 0x000e300000309000 */
[----:B0-----:R-:W0:Y:S02]  /*0610*/  MUFU.RCP R5, R3 ;  /* 0x0000000300057308 */ /* 0x001e240000001000 */
[----:B0-----:R-:W-:-:S06]  /*0620*/  IADD3 R5, PT, PT, R5, 0x1ffffffe, RZ ;  /* 0x1ffffffe05057810 */ /* 0x001fcc0007ffe0ff */
[----:B------:R-:W0:Y:S02]  /*0630*/  F2I.U64.TRUNC R8, R5 ;  /* 0x0000000500087311 */ /* 0x000e24000020d800 */
[----:B0-----:R-:W-:-:S04]  /*0640*/  IMAD.WIDE.U32 R6, R8, R2, RZ ;  /* 0x0000000208067225 */ /* 0x001fc800078e00ff */
[----:B------:R-:W-:Y:S01]  /*0650*/  IMAD R7, R9, R2, R7 ;  /* 0x0000000209077224 */ /* 0x000fe200078e0207 */
[----:B------:R-:W-:-:S05]  /*0660*/  IADD3 R11, P0, PT, RZ, -R6, RZ ;  /* 0x80000006ff0b7210 */ /* 0x000fca0007f1e0ff */
[----:B------:R-:W-:-:S04]  /*0670*/  IMAD.HI.U32 R6, R8, R11, RZ ;  /* 0x0000000b08067227 */ /* 0x000fc800078e00ff */
[----:B------:R-:W-:Y:S01]  /*0680*/  IMAD.X R13, RZ, RZ, ~R7, P0 ;  /* 0x000000ffff0d7224 */ /* 0x000fe200000e0e07 */
[----:B------:R-:W-:-:S03]  /*0690*/  MOV R7, R8 ;  /* 0x0000000800077202 */ /* 0x000fc60000000f00 */
        /* <DEDUP_REMOVED lines=11> */
[----:B------:R-:W-:Y:S01]  /*0750*/  IMAD.HI.U32 R10, R11, R5, RZ ;  /* 0x000000050b0a7227 */ /* 0x000fe200078e00ff */
[----:B------:R-:W-:-:S05]  /*0760*/  IADD3.X R12, PT, PT, RZ, ~R8, RZ, P0, !PT ;  /* 0x80000008ff0c7210 */ /* 0x000fca00007fe4ff */
[----:B------:R-:W-:Y:S01]  /*0770*/  IMAD.WIDE.U32 R10, P0, R11, R12, R10 ;  /* 0x0000000c0b0a7225 */ /* 0x000fe2000780000a */
[----:B0-----:R-:W-:-:S03]  /*0780*/  ISETP.GE.AND P1, PT, R7, RZ, PT ;  /* 0x000000ff0700720c */ /* 0x001fc60003f26270 */
[----:B------:R-:W-:Y:S01]  /*0790*/  IMAD.HI.U32 R5, P2, R3, R5, R10 ;  /* 0x0000000503057227 */ /* 0x000fe2000784000a */
[----:B------:R-:W-:-:S03]  /*07a0*/  IADD3 R9, P4, PT, RZ, -R6, RZ ;  /* 0x80000006ff097210 */ /* 0x000fc60007f9e0ff */
[----:B------:R-:W-:Y:S01]  /*07b0*/  IMAD R10, R3, R12, RZ ;  /* 0x0000000c030a7224 */ /* 0x000fe200078e02ff */
[----:B------:R-:W-:Y:S01]  /*07c0*/  SEL R8, R9, R6, !P1 ;  /* 0x0000000609087207 */ /* 0x000fe20004800000 */
[----:B------:R-:W-:-:S03]  /*07d0*/  IMAD.HI.U32 R12, R3, R12, RZ ;  /* 0x0000000c030c7227 */ /* 0x000fc600078e00ff */
[----:B------:R-:W-:Y:S01]  /*07e0*/  IADD3 R5, P3, PT, R10, R5, RZ ;  /* 0x000000050a057210 */ /* 0x000fe20007f7e0ff */
[----:B------:R-:W-:Y:S01]  /*07f0*/  IMAD.X R10, RZ, RZ, ~R7, P4 ;  /* 0x000000ffff0a7224 */ /* 0x000fe200020e0e07 */
[----:B------:R-:W-:-:S03]  /*0800*/  IADD3.X R3, PT, PT, R12, R3, RZ, P0, !PT ;  /* 0x000000030c037210 */ /* 0x000fc600007fe4ff */
        /* <DEDUP_REMOVED lines=8> */
[----:B------:R-:W-:-:S04]  /*0890*/  IADD3 R5, P2, PT, R12, R5, RZ ;  /* 0x000000050c057210 */ /* 0x000fc80007f5e0ff */
[----:B------:R-:W-:Y:S01]  /*08a0*/  IADD3.X R3, PT, PT, R3, RZ, RZ, P0, !PT ;  /* 0x000000ff03037210 */ /* 0x000fe200007fe4ff */
[----:B------:R-:W-:-:S04]  /*08b0*/  IMAD.WIDE.U32 R6, R5, R2, RZ ;  /* 0x0000000205067225 */ /* 0x000fc800078e00ff */
[----:B------:R-:W-:-:S04]  /*08c0*/  IMAD.X R3, RZ, RZ, R3, P2 ;  /* 0x000000ffff037224 */ /* 0x000fc800010e0603 */
[----:B------:R-:W-:Y:S01]  /*08d0*/  IMAD R3, R3, R2, R7 ;  /* 0x0000000203037224 */ /* 0x000fe200078e0207 */
[----:B------:R-:W-:Y:S01]  /*08e0*/  IADD3 R7, P0, PT, -R6, R8, RZ ;  /* 0x0000000806077210 */ /* 0x000fe20007f1e1ff */
[----:B------:R-:W-:-:S03]  /*08f0*/  VIADD R6, R5, 0x1 ;  /* 0x0000000105067836 */ /* 0x000fc60000000000 */
[----:B------:R-:W-:Y:S02]  /*0900*/  IADD3.X R9, PT, PT, ~R3, R10, RZ, P0, !PT ;  /* 0x0000000a03097210 */ /* 0x000fe400007fe5ff */
[----:B------:R-:W-:Y:S02]  /*0910*/  ISETP.GE.U32.AND P0, PT, R7, R2, PT ;  /* 0x000000020700720c */ /* 0x000fe40003f06070 */
[-C--:B------:R-:W-:Y:S02]  /*0920*/  IADD3 R3, P2, PT, -R2, R7.reuse, RZ ;  /* 0x0000000702037210 */ /* 0x080fe40007f5e1ff */
[C---:B------:R-:W-:Y:S02]  /*0930*/  ISETP.GE.U32.AND.EX P0, PT, R9.reuse, RZ, PT, P0 ;  /* 0x000000ff0900720c */ /* 0x040fe40003f06100 */
[----:B------:R-:W-:Y:S02]  /*0940*/  IADD3.X R8, PT, PT, R9, -0x1, RZ, P2, !PT ;  /* 0xffffffff09087810 */ /* 0x000fe400017fe4ff */
[----:B------:R-:W-:-:S02]  /*0950*/  SEL R3, R3, R7, P0 ;  /* 0x0000000703037207 */ /* 0x000fc40000000000 */
[----:B------:R-:W-:Y:S02]  /*0960*/  SEL R8, R8, R9, P0 ;  /* 0x0000000908087207 */ /* 0x000fe40000000000 */
[----:B------:R-:W-:Y:S01]  /*0970*/  SEL R6, R6, R5, P0 ;  /* 0x0000000506067207 */ /* 0x000fe20000000000 */
[----:B------:R-:W-:Y:S01]  /*0980*/  HFMA2 R5, -RZ, RZ, 0, 0 ;  /* 0x00000000ff057431 */ /* 0x000fe200000001ff */
[----:B------:R-:W-:Y:S02]  /*0990*/  ISETP.GE.U32.AND P0, PT, R3, R2, PT ;  /* 0x000000020300720c */ /* 0x000fe40003f06070 */
[----:B------:R-:W-:Y:S02]  /*09a0*/  IADD3 R7, PT, PT, R6, 0x1, RZ ;  /* 0x0000000106077810 */ /* 0x000fe40007ffe0ff */
[----:B------:R-:W-:-:S04]  /*09b0*/  ISETP.GE.U32.AND.EX P0, PT, R8, RZ, PT, P0 ;  /* 0x000000ff0800720c */ /* 0x000fc80003f06100 */
[----:B------:R-:W-:Y:S02]  /*09c0*/  SEL R7, R7, R6, P0 ;  /* 0x0000000607077207 */ /* 0x000fe40000000000 */
[----:B------:R-:W-:-:S03]  /*09d0*/  ISETP.NE.U32.AND P0, PT, R2, RZ, PT ;  /* 0x000000ff0200720c */ /* 0x000fc60003f05070 */
[----:B------:R-:W-:Y:S01]  /*09e0*/  IMAD.MOV R2, RZ, RZ, -R7 ;  /* 0x000000ffff027224 */ /* 0x000fe200078e0a07 */
[----:B------:R-:W-:-:S04]  /*09f0*/  ISETP.NE.AND.EX P0, PT, RZ, RZ, PT, P0 ;  /* 0x000000ffff00720c */ /* 0x000fc80003f05300 */
[----:B------:R-:W-:-:S04]  /*0a00*/  SEL R7, R2, R7, !P1 ;  /* 0x0000000702077207 */ /* 0x000fc80004800000 */
[----:B------:R-:W-:Y:S01]  /*0a10*/  SEL R7, R7, 0xffffffff, P0 ;  /* 0xffffffff07077807 */ /* 0x000fe20000000000 */
[----:B------:R-:W-:Y:S06]  /*0a20*/  RET.REL.NODEC R4 `(_Z9local_sumPdl) ;  /* 0xfffffff404747950 */ /* 0x000fec0003c3ffff */
.L_x_15:
        /* <DEDUP_REMOVED lines=13> */
.L_x_20:


//--------------------- .text._Z10add_kernelPdS_ll --------------------------
	.section	.text._Z10add_kernelPdS_ll,"ax",@progbits
	.align	128
        .global         _Z10add_kernelPdS_ll
        .type           _Z10add_kernelPdS_ll,@function
        .size           _Z10add_kernelPdS_ll,(.L_x_21 - _Z10add_kernelPdS_ll)
        .other          _Z10add_kernelPdS_ll,@"STO_CUDA_ENTRY STV_DEFAULT"
_Z10add_kernelPdS_ll:
.text._Z10add_kernelPdS_ll:
[----:B------:R-:W-:Y:S01]  /*0000*/  LDC R1, c[0x0][0x37c] ;  /* 0x0000df00ff017b82 */ /* 0x000fe20000000800 */
[----:B------:R-:W0:Y:S01]  /*0010*/  S2R R3, SR_TID.X ;  /* 0x0000000000037919 */ /* 0x000e220000002100 */
[----:B------:R-:W1:Y:S06]  /*0020*/  LDCU UR6, c[0x0][0x39c] ;  /* 0x00007380ff0677ac */ /* 0x000e6c0008000800 */
[----:B------:R-:W0:Y:S08]  /*0030*/  S2UR UR4, SR_CTAID.X ;  /* 0x00000000000479c3 */ /* 0x000e300000002500 */
[----:B------:R-:W0:Y:S01]  /*0040*/  LDC R2, c[0x0][0x360] ;  /* 0x0000d800ff027b82 */ /* 0x000e220000000800 */
[----:B------:R-:W2:Y:S01]  /*0050*/  LDCU UR5, c[0x0][0x370] ;  /* 0x00006e00ff0577ac */ /* 0x000ea20008000800 */
[----:B-1----:R-:W-:Y:S01]  /*0060*/  UISETP.NE.U32.AND UP0, UPT, UR6, URZ, UPT ;  /* 0x000000ff0600728c */ /* 0x002fe2000bf05070 */
[----:B0-----:R-:W-:-:S02]  /*0070*/  IMAD R0, R2, UR4, R3 ;  /* 0x0000000402007c24 */ /* 0x001fc4000f8e0203 */
[----:B--2---:R-:W-:-:S06]  /*0080*/  IMAD R2, R2, UR5, RZ ;  /* 0x0000000502027c24 */ /* 0x004fcc000f8e02ff */
        /* <DEDUP_REMOVED lines=15> */
[----:B------:R-:W-:Y:S01]  /*0180*/  @P0 IADD3 R3, PT, PT, -R2, R3, RZ ;  /* 0x0000000302030210 */ /* 0x000fe20007ffe1ff */
[----:B------:R-:W-:-:S03]  /*0190*/  @P0 VIADD R5, R5, 0x1 ;  /* 0x0000000105050836 */ /* 0x000fc60000000000 */
[----:B------:R-:W-:Y:S01]  /*01a0*/  ISETP.GE.U32.AND P1, PT, R3, R2, PT ;  /* 0x000000020300720c */ /* 0x000fe20003f26070 */
[----:B------:R-:W-:-:S12]  /*01b0*/  HFMA2 R3, -RZ, RZ, 0, 0 ;  /* 0x00000000ff037431 */ /* 0x000fd800000001ff */
[----:B------:R-:W-:Y:S01]  /*01c0*/  @P1 VIADD R5, R5, 0x1 ;  /* 0x0000000105051836 */ /* 0x000fe20000000000 */
[----:B------:R-:W-:-:S05]  /*01d0*/  @!P2 LOP3.LUT R5, RZ, R2, RZ, 0x33, !PT ;  /* 0x00000002ff05a212 */ /* 0x000fca00078e33ff */
[----:B------:R-:W-:Y:S01]  /*01e0*/  IMAD.MOV.U32 R2, RZ, RZ, R5 ;  /* 0x000000ffff027224 */ /* 0x000fe200078e0005 */
[----:B------:R-:W-:Y:S06]  /*01f0*/  BRA `(.L_x_17) ;  /* 0x0000000000087947 */ /* 0x000fec0003800000 */
.L_x_16:
[----:B------:R-:W-:-:S07]  /*0200*/  MOV R4, 0x220 ;  /* 0x0000022000047802 */ /* 0x000fce0000000f00 */
[----:B------:R-:W-:Y:S05]  /*0210*/  CALL.REL.NOINC `($__internal_2_$__cuda_sm20_div_s64) ;  /* 0x0000000000747944 */ /* 0x000fea0003c00000 */
.L_x_17:
[----:B------:R-:W0:Y:S01]  /*0220*/  LDCU.128 UR4, c[0x0][0x390] ;  /* 0x00007200ff0477ac */ /* 0x000e220008000c00 */
[----:B------:R-:W-:Y:S02]  /*0230*/  IMAD R5, R3, R0, RZ ;  /* 0x0000000003057224 */ /* 0x000fe400078e02ff */
[----:B------:R-:W-:-:S04]  /*0240*/  IMAD.WIDE.U32 R8, R0, R2, R2 ;  /* 0x0000000200087225 */ /* 0x000fc800078e0002 */
[----:B------:R-:W-:Y:S02]  /*0250*/  IMAD.IADD R5, R9, 0x1, R5 ;  /* 0x0000000109057824 */ /* 0x000fe400078e0205 */
[----:B------:R-:W-:Y:S02]  /*0260*/  IMAD.MOV.U32 R4, RZ, RZ, R8 ;  /* 0x000000ffff047224 */ /* 0x000fe400078e0008 */
[----:B0-----:R-:W-:Y:S02]  /*0270*/  IMAD R3, R3, UR4, RZ ;  /* 0x0000000403037c24 */ /* 0x001fe4000f8e02ff */
[----:B------:R-:W-:-:S04]  /*0280*/  IMAD.WIDE.U32 R6, R2, UR4, R4 ;  /* 0x0000000402067c25 */ /* 0x000fc8000f8e0004 */
[----:B------:R-:W-:Y:S01]  /*0290*/  IMAD R3, R2, UR5, R3 ;  /* 0x0000000502037c24 */ /* 0x000fe2000f8e0203 */
[----:B------:R-:W-:-:S03]  /*02a0*/  IADD3 R0, P1, PT, R6, -0x1, RZ ;  /* 0xffffffff06007810 */ /* 0x000fc60007f3e0ff */
[----:B------:R-:W-:Y:S01]  /*02b0*/  IMAD.IADD R3, R7, 0x1, R3 ;  /* 0x0000000107037824 */ /* 0x000fe200078e0203 */
[----:B------:R-:W-:-:S04]  /*02c0*/  ISETP.GE.U32.AND P0, PT, R0, UR6, PT ;  /* 0x0000000600007c0c */ /* 0x000fc8000bf06070 */
[----:B------:R-:W-:-:S04]  /*02d0*/  IADD3.X R0, PT, PT, R3, -0x1, RZ, P1, !PT ;  /* 0xffffffff03007810 */ /* 0x000fc80000ffe4ff */
[----:B------:R-:W-:-:S13]  /*02e0*/  ISETP.GE.AND.EX P0, PT, R0, UR7, PT, P0 ;  /* 0x0000000700007c0c */ /* 0x000fda000bf06300 */
[----:B------:R-:W-:Y:S05]  /*02f0*/  @P0 EXIT ;  /* 0x000000000000094d */ /* 0x000fea0003800000 */
[----:B------:R-:W0:Y:S01]  /*0300*/  LDCU.128 UR8, c[0x0][0x380] ;  /* 0x00007000ff0877ac */ /* 0x000e220008000c00 */
[C---:B------:R-:W-:Y:S02]  /*0310*/  SHF.L.U32 R9, R6.reuse, 0x3, RZ ;  /* 0x0000000306097819 */ /* 0x040fe400000006ff */
[----:B------:R-:W-:Y:S01]  /*0320*/  SHF.L.U64.HI R0, R6, 0x3, R3 ;  /* 0x0000000306007819 */ /* 0x000fe20000010203 */
[----:B------:R-:W1:Y:S01]  /*0330*/  LDCU.64 UR4, c[0x0][0x358] ;  /* 0x00006b00ff0477ac */ /* 0x000e620008000a00 */
[C---:B0-----:R-:W-:Y:S02]  /*0340*/  LEA R4, P1, R8.reuse, UR8, 0x3 ;  /* 0x0000000808047c11 */ /* 0x041fe4000f8218ff */
[----:B------:R-:W-:Y:S02]  /*0350*/  IADD3 R6, P0, PT, R9, UR8, RZ ;  /* 0x0000000809067c10 */ /* 0x000fe4000ff1e0ff */
[----:B------:R-:W-:Y:S02]  /*0360*/  LEA.HI.X R5, R8, UR9, R5, 0x3, P1 ;  /* 0x0000000908057c11 */ /* 0x000fe400088f1c05 */
[----:B------:R-:W-:-:S04]  /*0370*/  IADD3.X R7, PT, PT, R0, UR9, RZ, P0, !PT ;  /* 0x0000000900077c10 */ /* 0x000fc800087fe4ff */
[----:B-1----:R-:W2:Y:S04]  /*0380*/  LDG.E.64 R4, desc[UR4][R4.64+-0x8] ;  /* 0xfffff80404047981 */ /* 0x002ea8000c1e1b00 */
[----:B------:R-:W2:Y:S01]  /*0390*/  LDG.E.64 R2, desc[UR4][R6.64+-0x8] ;  /* 0xfffff80406027981 */ /* 0x000ea2000c1e1b00 */
[----:B------:R-:W-:-:S04]  /*03a0*/  IADD3 R8, P0, PT, R9, UR10, RZ ;  /* 0x0000000a09087c10 */ /* 0x000fc8000ff1e0ff */
[----:B------:R-:W-:Y:S01]  /*03b0*/  IADD3.X R9, PT, PT, R0, UR11, RZ, P0, !PT ;  /* 0x0000000b00097c10 */ /* 0x000fe200087fe4ff */
[----:B--2---:R-:W-:-:S07]  /*03c0*/  DADD R2, R2, R4 ;  /* 0x0000000002027229 */ /* 0x004fce0000000004 */
[----:B------:R-:W-:Y:S01]  /*03d0*/  STG.E.64 desc[UR4][R8.64+-0x8], R2 ;  /* 0xfffff80208007986 */ /* 0x000fe2000c101b04 */
[----:B------:R-:W-:Y:S05]  /*03e0*/  EXIT ;  /* 0x000000000000794d */ /* 0x000fea0003800000 */
        .weak           $__internal_2_$__cuda_sm20_div_s64
        .type           $__internal_2_$__cuda_sm20_div_s64,@function
        .size           $__internal_2_$__cuda_sm20_div_s64,(.L_x_21 - $__internal_2_$__cuda_sm20_div_s64)
$__internal_2_$__cuda_sm20_div_s64:
        /* <DEDUP_REMOVED lines=49> */
[----:B------:R-:W-:Y:S01]  /*0700*/  IMAD.X R8, RZ, RZ, R3, P3 ;  /* 0x000000ffff087224 */ /* 0x000fe200018e0603 */
[----:B------:R-:W-:Y:S02]  /*0710*/  IADD3.X R10, PT, PT, ~R7, R10, RZ, P0, !PT ;  /* 0x0000000a070a7210 */ /* 0x000fe400007fe5ff */
[----:B------:R-:W-:Y:S02]  /*0720*/  ISETP.GE.U32.AND P0, PT, R11, R2, PT ;  /* 0x000000020b00720c */ /* 0x000fe40003f06070 */
[-C--:B------:R-:W-:Y:S02]  /*0730*/  IADD3 R7, P2, PT, -R2, R11.reuse, RZ ;  /* 0x0000000b02077210 */ /* 0x080fe40007f5e1ff */
[C---:B------:R-:W-:Y:S02]  /*0740*/  ISETP.GE.U32.AND.EX P0, PT, R10.reuse, RZ, PT, P0 ;  /* 0x000000ff0a00720c */ /* 0x040fe40003f06100 */
[----:B------:R-:W-:Y:S02]  /*0750*/  IADD3.X R9, PT, PT, R10, -0x1, RZ, P2, !PT ;  /* 0xffffffff0a097810 */ /* 0x000fe400017fe4ff */
[----:B------:R-:W-:-:S02]  /*0760*/  SEL R7, R7, R11, P0 ;  /* 0x0000000b07077207 */ /* 0x000fc40000000000 */
[----:B------:R-:W-:Y:S02]  /*0770*/  SEL R6, R6, R5, P0 ;  /* 0x0000000506067207 */ /* 0x000fe40000000000 */
        /* <DEDUP_REMOVED lines=8> */
[----:B------:R-:W-:Y:S02]  /*0800*/  IADD3 R6, P2, PT, RZ, -R3, RZ ;  /* 0x80000003ff067210 */ /* 0x000fe40007f5e0ff */
[----:B------:R-:W-:Y:S02]  /*0810*/  ISETP.NE.U32.AND P0, PT, R2, RZ, PT ;  /* 0x000000ff0200720c */ /* 0x000fe40003f05070 */
[----:B------:R-:W-:Y:S02]  /*0820*/  IADD3.X R8, PT, PT, RZ, ~R5, RZ, P2, !PT ;  /* 0x80000005ff087210 */ /* 0x000fe400017fe4ff */
[----:B------:R-:W-:Y:S02]  /*0830*/  SEL R2, R6, R3, !P1 ;  /* 0x0000000306027207 */ /* 0x000fe40004800000 */
[----:B------:R-:W-:Y:S01]  /*0840*/  SEL R3, R8, R5, !P1 ;  /* 0x0000000508037207 */ /* 0x000fe20004800000 */
[----:B------:R-:W-:Y:S01]  /*0850*/  IMAD.MOV.U32 R5, RZ, RZ, 0x0 ;  /* 0x00000000ff057424 */ /* 0x000fe200078e00ff */
[----:B------:R-:W-:-:S04]  /*0860*/  ISETP.NE.AND.EX P0, PT, RZ, RZ, PT, P0 ;  /* 0x000000ffff00720c */ /* 0x000fc80003f05300 */
[----:B------:R-:W-:Y:S02]  /*0870*/  SEL R2, R2, 0xffffffff, P0 ;  /* 0xffffffff02027807 */ /* 0x000fe40000000000 */
[----:B------:R-:W-:Y:S01]  /*0880*/  SEL R3, R3, 0xffffffff, P0 ;  /* 0xffffffff03037807 */ /* 0x000fe20000000000 */
[----:B------:R-:W-:Y:S06]  /*0890*/  RET.REL.NODEC R4 `(_Z10add_kernelPdS_ll) ;  /* 0xfffffff404d87950 */ /* 0x000fec0003c3ffff */
.L_x_18:
        /* <DEDUP_REMOVED lines=14> */
.L_x_21:


//--------------------- .nv.shared.reserved.0     --------------------------
	.section	.nv.shared.reserved.0,"aw",@nobits
	.weak		__nv_reservedSMEM_offset_0_alias
	.size		__nv_reservedSMEM_offset_0_alias, 0, 64
	.other		__nv_reservedSMEM_offset_0_alias,@"STO_CUDA_RESERVED_SHARED STV_DEFAULT"
__nv_reservedSMEM_offset_0_alias:
	.zero		0
	.zero		64


//--------------------- .nv.constant0._Z9local_addPdl --------------------------
	.section	.nv.constant0._Z9local_addPdl,"a",@progbits
	.sectionflags	@""
	.align	4
.nv.constant0._Z9local_addPdl:
	.zero		912


//--------------------- .nv.constant0._Z9local_sumPdl --------------------------
	.section	.nv.constant0._Z9local_sumPdl,"a",@progbits
	.sectionflags	@""
	.align	4
.nv.constant0._Z9local_sumPdl:
	.zero		912


//--------------------- .nv.constant0._Z10add_kernelPdS_ll --------------------------
	.section	.nv.constant0._Z10add_kernelPdS_ll,"a",@progbits
	.sectionflags	@""
	.align	4
.nv.constant0._Z10add_kernelPdS_ll:
	.zero		928


//--------------------- SYMBOLS --------------------------

	.type		.nv.reservedSmem.offset0,@object
	.size		.nv.reservedSmem.offset0,0x4
